//
// Generated by NVIDIA NVVM Compiler
//
// Compiler Build ID: CL-36424714
// Cuda compilation tools, release 13.0, V13.0.88
// Based on NVVM 20.0.0
//

.version 9.0
.target sm_100
.address_size 64

.extern .func __assertfail
(
	.param .b64 __assertfail_param_0,
	.param .b64 __assertfail_param_1,
	.param .b32 __assertfail_param_2,
	.param .b64 __assertfail_param_3,
	.param .b64 __assertfail_param_4
)
;
.func  (.param .b64 func_retval0) __internal_accurate_pow
(
	.param .b64 __internal_accurate_pow_param_0
)
;
.global .align 1 .b8 __unnamed_1[42] = {118, 111, 105, 100, 32, 97, 114, 103, 77, 105, 110, 95, 103, 112, 117, 40, 102, 108, 111, 97, 116, 32, 42, 44, 32, 105, 110, 116, 32, 42, 44, 32, 105, 110, 116, 44, 32, 105, 110, 116, 41};
.global .align 1 .b8 __unnamed_2[49] = {118, 111, 105, 100, 32, 103, 101, 116, 68, 105, 115, 116, 97, 110, 99, 101, 95, 103, 112, 117, 40, 102, 108, 111, 97, 116, 32, 42, 44, 32, 102, 108, 111, 97, 116, 32, 42, 44, 32, 105, 110, 116, 44, 32, 105, 110, 116, 41};
.global .align 1 .b8 $str[53] = {98, 108, 111, 99, 107, 68, 105, 109, 46, 120, 32, 61, 61, 32, 84, 73, 76, 69, 95, 87, 73, 68, 84, 72, 32, 38, 38, 32, 98, 108, 111, 99, 107, 68, 105, 109, 46, 121, 32, 61, 61, 32, 84, 73, 76, 69, 95, 87, 73, 68, 84, 72};
.global .align 1 .b8 $str$1[27] = {47, 116, 109, 112, 47, 115, 97, 115, 115, 95, 99, 117, 95, 111, 112, 99, 105, 102, 57, 110, 120, 47, 107, 46, 99, 117};

.entry _Z10argMin_gpuPfPiii(
	.param .u64 .ptr .align 1 _Z10argMin_gpuPfPiii_param_0,
	.param .u64 .ptr .align 1 _Z10argMin_gpuPfPiii_param_1,
	.param .u32 _Z10argMin_gpuPfPiii_param_2,
	.param .u32 _Z10argMin_gpuPfPiii_param_3
)
{
	.reg .pred 	%p<42>;
	.reg .b32 	%r<113>;
	.reg .b32 	%f<71>;
	.reg .b64 	%rd<38>;

	ld.param.u64 	%rd9, [_Z10argMin_gpuPfPiii_param_0];
	ld.param.u64 	%rd8, [_Z10argMin_gpuPfPiii_param_1];
	ld.param.u32 	%r32, [_Z10argMin_gpuPfPiii_param_2];
	cvta.to.global.u64 	%rd1, %rd9;
	mov.u32 	%r33, %ntid.x;
	setp.eq.s32 	%p1, %r33, 16;
	mov.u32 	%r34, %ntid.y;
	setp.eq.s32 	%p2, %r34, 16;
	and.pred  	%p3, %p1, %p2;
	@%p3 bra 	$L__BB0_2;
	mov.u64 	%rd10, $str;
	cvta.global.u64 	%rd11, %rd10;
	mov.u64 	%rd12, $str$1;
	cvta.global.u64 	%rd13, %rd12;
	mov.u64 	%rd14, __unnamed_1;
	cvta.global.u64 	%rd15, %rd14;
	{ // callseq 0, 0
	.param .b64 param0;
	st.param.b64 	[param0], %rd11;
	.param .b64 param1;
	st.param.b64 	[param1], %rd13;
	.param .b32 param2;
	st.param.b32 	[param2], 75;
	.param .b64 param3;
	st.param.b64 	[param3], %rd15;
	.param .b64 param4;
	st.param.b64 	[param4], 1;
	call.uni 
	__assertfail, 
	(
	param0, 
	param1, 
	param2, 
	param3, 
	param4
	);
	} // callseq 0
$L__BB0_2:
	mov.u32 	%r35, %ctaid.y;
	shl.b32 	%r36, %r35, 4;
	mov.u32 	%r37, %tid.y;
	add.s32 	%r1, %r36, %r37;
	setp.ge.s32 	%p4, %r1, %r32;
	@%p4 bra 	$L__BB0_16;
	mul.lo.s32 	%r2, %r32, %r1;
	and.b32  	%r3, %r32, 15;
	setp.lt.u32 	%p5, %r32, 16;
	mov.f32 	%f67, 0f47C35000;
	mov.b32 	%r112, -1;
	mov.b32 	%r104, 0;
	@%p5 bra 	$L__BB0_6;
	and.b32  	%r104, %r32, 2147483632;
	mul.wide.u32 	%rd16, %r2, 4;
	add.s64 	%rd17, %rd16, %rd1;
	add.s64 	%rd36, %rd17, 32;
	mov.f32 	%f67, 0f47C35000;
	mov.b32 	%r112, -1;
	mov.b32 	%r98, 0;
$L__BB0_5:
	.pragma "nounroll";
	ld.global.f32 	%f12, [%rd36+-32];
	setp.lt.f32 	%p6, %f12, %f67;
	selp.f32 	%f13, %f12, %f67, %p6;
	selp.b32 	%r43, %r98, %r112, %p6;
	ld.global.f32 	%f14, [%rd36+-28];
	setp.lt.f32 	%p7, %f14, %f13;
	selp.f32 	%f15, %f14, %f13, %p7;
	add.s32 	%r44, %r98, 1;
	selp.b32 	%r45, %r44, %r43, %p7;
	ld.global.f32 	%f16, [%rd36+-24];
	setp.lt.f32 	%p8, %f16, %f15;
	selp.f32 	%f17, %f16, %f15, %p8;
	add.s32 	%r46, %r98, 2;
	selp.b32 	%r47, %r46, %r45, %p8;
	ld.global.f32 	%f18, [%rd36+-20];
	setp.lt.f32 	%p9, %f18, %f17;
	selp.f32 	%f19, %f18, %f17, %p9;
	add.s32 	%r48, %r98, 3;
	selp.b32 	%r49, %r48, %r47, %p9;
	ld.global.f32 	%f20, [%rd36+-16];
	setp.lt.f32 	%p10, %f20, %f19;
	selp.f32 	%f21, %f20, %f19, %p10;
	add.s32 	%r50, %r98, 4;
	selp.b32 	%r51, %r50, %r49, %p10;
	ld.global.f32 	%f22, [%rd36+-12];
	setp.lt.f32 	%p11, %f22, %f21;
	selp.f32 	%f23, %f22, %f21, %p11;
	add.s32 	%r52, %r98, 5;
	selp.b32 	%r53, %r52, %r51, %p11;
	ld.global.f32 	%f24, [%rd36+-8];
	setp.lt.f32 	%p12, %f24, %f23;
	selp.f32 	%f25, %f24, %f23, %p12;
	add.s32 	%r54, %r98, 6;
	selp.b32 	%r55, %r54, %r53, %p12;
	ld.global.f32 	%f26, [%rd36+-4];
	setp.lt.f32 	%p13, %f26, %f25;
	selp.f32 	%f27, %f26, %f25, %p13;
	add.s32 	%r56, %r98, 7;
	selp.b32 	%r57, %r56, %r55, %p13;
	ld.global.f32 	%f28, [%rd36];
	setp.lt.f32 	%p14, %f28, %f27;
	selp.f32 	%f29, %f28, %f27, %p14;
	add.s32 	%r58, %r98, 8;
	selp.b32 	%r59, %r58, %r57, %p14;
	ld.global.f32 	%f30, [%rd36+4];
	setp.lt.f32 	%p15, %f30, %f29;
	selp.f32 	%f31, %f30, %f29, %p15;
	add.s32 	%r60, %r98, 9;
	selp.b32 	%r61, %r60, %r59, %p15;
	ld.global.f32 	%f32, [%rd36+8];
	setp.lt.f32 	%p16, %f32, %f31;
	selp.f32 	%f33, %f32, %f31, %p16;
	add.s32 	%r62, %r98, 10;
	selp.b32 	%r63, %r62, %r61, %p16;
	ld.global.f32 	%f34, [%rd36+12];
	setp.lt.f32 	%p17, %f34, %f33;
	selp.f32 	%f35, %f34, %f33, %p17;
	add.s32 	%r64, %r98, 11;
	selp.b32 	%r65, %r64, %r63, %p17;
	ld.global.f32 	%f36, [%rd36+16];
	setp.lt.f32 	%p18, %f36, %f35;
	selp.f32 	%f37, %f36, %f35, %p18;
	add.s32 	%r66, %r98, 12;
	selp.b32 	%r67, %r66, %r65, %p18;
	ld.global.f32 	%f38, [%rd36+20];
	setp.lt.f32 	%p19, %f38, %f37;
	selp.f32 	%f39, %f38, %f37, %p19;
	add.s32 	%r68, %r98, 13;
	selp.b32 	%r69, %r68, %r67, %p19;
	ld.global.f32 	%f40, [%rd36+24];
	setp.lt.f32 	%p20, %f40, %f39;
	selp.f32 	%f41, %f40, %f39, %p20;
	add.s32 	%r70, %r98, 14;
	selp.b32 	%r71, %r70, %r69, %p20;
	ld.global.f32 	%f42, [%rd36+28];
	setp.lt.f32 	%p21, %f42, %f41;
	selp.f32 	%f67, %f42, %f41, %p21;
	add.s32 	%r72, %r98, 15;
	selp.b32 	%r112, %r72, %r71, %p21;
	add.s64 	%rd36, %rd36, 64;
	add.s32 	%r98, %r98, 16;
	setp.ne.s32 	%p22, %r98, %r104;
	@%p22 bra 	$L__BB0_5;
$L__BB0_6:
	setp.eq.s32 	%p23, %r3, 0;
	@%p23 bra 	$L__BB0_15;
	and.b32  	%r12, %r32, 7;
	setp.lt.u32 	%p24, %r3, 8;
	@%p24 bra 	$L__BB0_9;
	add.s32 	%r74, %r104, %r2;
	mul.wide.u32 	%rd18, %r74, 4;
	add.s64 	%rd19, %rd1, %rd18;
	ld.global.f32 	%f43, [%rd19];
	setp.lt.f32 	%p25, %f43, %f67;
	selp.f32 	%f44, %f43, %f67, %p25;
	selp.b32 	%r75, %r104, %r112, %p25;
	add.s32 	%r76, %r104, 1;
	cvt.u64.u32 	%rd20, %r2;
	cvt.u64.u32 	%rd21, %r104;
	add.s64 	%rd22, %rd21, %rd20;
	shl.b64 	%rd23, %rd22, 2;
	add.s64 	%rd24, %rd1, %rd23;
	ld.global.f32 	%f45, [%rd24+4];
	setp.lt.f32 	%p26, %f45, %f44;
	selp.f32 	%f46, %f45, %f44, %p26;
	selp.b32 	%r77, %r76, %r75, %p26;
	add.s32 	%r78, %r104, 2;
	ld.global.f32 	%f47, [%rd24+8];
	setp.lt.f32 	%p27, %f47, %f46;
	selp.f32 	%f48, %f47, %f46, %p27;
	selp.b32 	%r79, %r78, %r77, %p27;
	add.s32 	%r80, %r104, 3;
	ld.global.f32 	%f49, [%rd24+12];
	setp.lt.f32 	%p28, %f49, %f48;
	selp.f32 	%f50, %f49, %f48, %p28;
	selp.b32 	%r81, %r80, %r79, %p28;
	add.s32 	%r82, %r104, 4;
	ld.global.f32 	%f51, [%rd24+16];
	setp.lt.f32 	%p29, %f51, %f50;
	selp.f32 	%f52, %f51, %f50, %p29;
	selp.b32 	%r83, %r82, %r81, %p29;
	add.s32 	%r84, %r104, 5;
	ld.global.f32 	%f53, [%rd24+20];
	setp.lt.f32 	%p30, %f53, %f52;
	selp.f32 	%f54, %f53, %f52, %p30;
	selp.b32 	%r85, %r84, %r83, %p30;
	add.s32 	%r86, %r104, 6;
	ld.global.f32 	%f55, [%rd24+24];
	setp.lt.f32 	%p31, %f55, %f54;
	selp.f32 	%f56, %f55, %f54, %p31;
	selp.b32 	%r87, %r86, %r85, %p31;
	add.s32 	%r88, %r104, 7;
	ld.global.f32 	%f57, [%rd24+28];
	setp.lt.f32 	%p32, %f57, %f56;
	selp.f32 	%f67, %f57, %f56, %p32;
	selp.b32 	%r112, %r88, %r87, %p32;
	add.s32 	%r104, %r104, 8;
$L__BB0_9:
	setp.eq.s32 	%p33, %r12, 0;
	@%p33 bra 	$L__BB0_15;
	and.b32  	%r18, %r32, 3;
	setp.lt.u32 	%p34, %r12, 4;
	@%p34 bra 	$L__BB0_12;
	add.s32 	%r90, %r104, %r2;
	mul.wide.u32 	%rd25, %r90, 4;
	add.s64 	%rd26, %rd1, %rd25;
	ld.global.f32 	%f58, [%rd26];
	setp.lt.f32 	%p35, %f58, %f67;
	selp.f32 	%f59, %f58, %f67, %p35;
	selp.b32 	%r91, %r104, %r112, %p35;
	add.s32 	%r92, %r104, 1;
	cvt.u64.u32 	%rd27, %r2;
	cvt.u64.u32 	%rd28, %r104;
	add.s64 	%rd29, %rd28, %rd27;
	shl.b64 	%rd30, %rd29, 2;
	add.s64 	%rd31, %rd1, %rd30;
	ld.global.f32 	%f60, [%rd31+4];
	setp.lt.f32 	%p36, %f60, %f59;
	selp.f32 	%f61, %f60, %f59, %p36;
	selp.b32 	%r93, %r92, %r91, %p36;
	add.s32 	%r94, %r104, 2;
	ld.global.f32 	%f62, [%rd31+8];
	setp.lt.f32 	%p37, %f62, %f61;
	selp.f32 	%f63, %f62, %f61, %p37;
	selp.b32 	%r95, %r94, %r93, %p37;
	add.s32 	%r96, %r104, 3;
	ld.global.f32 	%f64, [%rd31+12];
	setp.lt.f32 	%p38, %f64, %f63;
	selp.f32 	%f67, %f64, %f63, %p38;
	selp.b32 	%r112, %r96, %r95, %p38;
	add.s32 	%r104, %r104, 4;
$L__BB0_12:
	setp.eq.s32 	%p39, %r18, 0;
	@%p39 bra 	$L__BB0_15;
	add.s32 	%r97, %r104, %r2;
	mul.wide.u32 	%rd32, %r97, 4;
	add.s64 	%rd37, %rd1, %rd32;
	neg.s32 	%r109, %r18;
$L__BB0_14:
	.pragma "nounroll";
	ld.global.f32 	%f65, [%rd37];
	setp.lt.f32 	%p40, %f65, %f67;
	selp.f32 	%f67, %f65, %f67, %p40;
	selp.b32 	%r112, %r104, %r112, %p40;
	add.s32 	%r104, %r104, 1;
	add.s64 	%rd37, %rd37, 4;
	add.s32 	%r109, %r109, 1;
	setp.ne.s32 	%p41, %r109, 0;
	@%p41 bra 	$L__BB0_14;
$L__BB0_15:
	cvta.to.global.u64 	%rd33, %rd8;
	mul.wide.u32 	%rd34, %r1, 4;
	add.s64 	%rd35, %rd33, %rd34;
	st.global.u32 	[%rd35], %r112;
$L__BB0_16:
	ret;

}
.entry _Z15getDistance_gpuPfS_ii(
	.param .u64 .ptr .align 1 _Z15getDistance_gpuPfS_ii_param_0,
	.param .u64 .ptr .align 1 _Z15getDistance_gpuPfS_ii_param_1,
	.param .u32 _Z15getDistance_gpuPfS_ii_param_2,
	.param .u32 _Z15getDistance_gpuPfS_ii_param_3
)
{
	.reg .pred 	%p<65>;
	.reg .b32 	%r<100>;
	.reg .b32 	%f<36>;
	.reg .b64 	%rd<33>;
	.reg .b64 	%fd<92>;

	ld.param.u64 	%rd11, [_Z15getDistance_gpuPfS_ii_param_0];
	ld.param.u64 	%rd10, [_Z15getDistance_gpuPfS_ii_param_1];
	ld.param.u32 	%r28, [_Z15getDistance_gpuPfS_ii_param_2];
	cvta.to.global.u64 	%rd1, %rd11;
	cvta.to.global.u64 	%rd2, %rd10;
	mov.u32 	%r30, %ntid.x;
	setp.eq.s32 	%p2, %r30, 16;
	mov.u32 	%r31, %ntid.y;
	setp.eq.s32 	%p3, %r31, 16;
	and.pred  	%p4, %p2, %p3;
	@%p4 bra 	$L__BB1_2;
	mov.u64 	%rd12, $str;
	cvta.global.u64 	%rd13, %rd12;
	mov.u64 	%rd14, $str$1;
	cvta.global.u64 	%rd15, %rd14;
	mov.u64 	%rd16, __unnamed_2;
	cvta.global.u64 	%rd17, %rd16;
	{ // callseq 1, 0
	.param .b64 param0;
	st.param.b64 	[param0], %rd13;
	.param .b64 param1;
	st.param.b64 	[param1], %rd15;
	.param .b32 param2;
	st.param.b32 	[param2], 91;
	.param .b64 param3;
	st.param.b64 	[param3], %rd17;
	.param .b64 param4;
	st.param.b64 	[param4], 1;
	call.uni 
	__assertfail, 
	(
	param0, 
	param1, 
	param2, 
	param3, 
	param4
	);
	} // callseq 1
$L__BB1_2:
	mov.u32 	%r32, %ctaid.y;
	shl.b32 	%r33, %r32, 4;
	mov.u32 	%r34, %tid.y;
	add.s32 	%r1, %r33, %r34;
	mov.u32 	%r35, %ctaid.x;
	shl.b32 	%r36, %r35, 4;
	mov.u32 	%r37, %tid.x;
	add.s32 	%r2, %r36, %r37;
	max.s32 	%r38, %r1, %r2;
	setp.ge.s32 	%p5, %r38, %r28;
	@%p5 bra 	$L__BB1_37;
	setp.eq.s32 	%p6, %r1, %r2;
	@%p6 bra 	$L__BB1_38;
	ld.param.u32 	%r91, [_Z15getDistance_gpuPfS_ii_param_3];
	setp.lt.s32 	%p7, %r91, 1;
	mov.f32 	%f35, 0f00000000;
	@%p7 bra 	$L__BB1_36;
	ld.param.u32 	%r92, [_Z15getDistance_gpuPfS_ii_param_3];
	mul.lo.s32 	%r3, %r92, %r1;
	mul.lo.s32 	%r4, %r92, %r2;
	mov.f64 	%fd31, 0d4000000000000000;
	{
	.reg .b32 %temp; 
	mov.b64 	{%temp, %r5}, %fd31;
	}
	and.b32  	%r6, %r5, 2146435072;
	setp.eq.s32 	%p8, %r6, 1062207488;
	setp.lt.s32 	%p9, %r5, 0;
	selp.b32 	%r7, 0, 2146435072, %p9;
	and.b32  	%r40, %r5, 2147483647;
	setp.ne.s32 	%p10, %r40, 1071644672;
	and.pred  	%p1, %p8, %p10;
	or.b32  	%r8, %r7, -2147483648;
	and.b32  	%r9, %r92, 3;
	setp.lt.u32 	%p11, %r92, 4;
	mov.f32 	%f35, 0f00000000;
	mov.b32 	%r97, 0;
	@%p11 bra 	$L__BB1_28;
	ld.param.u32 	%r93, [_Z15getDistance_gpuPfS_ii_param_3];
	and.b32  	%r41, %r93, 2147483644;
	neg.s32 	%r96, %r41;
	mul.wide.u32 	%rd18, %r3, 4;
	add.s64 	%rd19, %rd18, %rd1;
	add.s64 	%rd31, %rd19, 8;
	mov.f32 	%f35, 0f00000000;
	mov.u32 	%r95, %r4;
$L__BB1_7:
	setp.lt.s32 	%p12, %r5, 0;
	setp.eq.s32 	%p13, %r6, 1062207488;
	mul.wide.s32 	%rd20, %r95, 4;
	add.s64 	%rd21, %rd1, %rd20;
	add.s64 	%rd5, %rd21, 8;
	ld.global.f32 	%f20, [%rd31+-8];
	ld.global.f32 	%f21, [%rd21];
	sub.f32 	%f2, %f20, %f21;
	cvt.f64.f32 	%fd1, %f2;
	{
	.reg .b32 %temp; 
	mov.b64 	{%temp, %r13}, %fd1;
	}
	abs.f64 	%fd2, %fd1;
	{ // callseq 2, 0
	.param .b64 param0;
	st.param.f64 	[param0], %fd2;
	.param .b64 retval0;
	call.uni (retval0), 
	__internal_accurate_pow, 
	(
	param0
	);
	ld.param.f64 	%fd32, [retval0];
	} // callseq 2
	setp.lt.s32 	%p15, %r13, 0;
	neg.f64 	%fd34, %fd32;
	selp.f64 	%fd35, %fd34, %fd32, %p13;
	selp.f64 	%fd36, %fd35, %fd32, %p15;
	setp.eq.f32 	%p16, %f2, 0f00000000;
	selp.b32 	%r42, %r13, 0, %p13;
	or.b32  	%r43, %r42, 2146435072;
	selp.b32 	%r44, %r43, %r42, %p12;
	mov.b32 	%r45, 0;
	mov.b64 	%fd37, {%r45, %r44};
	selp.f64 	%fd87, %fd37, %fd36, %p16;
	add.f64 	%fd38, %fd1, 0d4000000000000000;
	{
	.reg .b32 %temp; 
	mov.b64 	{%temp, %r46}, %fd38;
	}
	and.b32  	%r47, %r46, 2146435072;
	setp.ne.s32 	%p17, %r47, 2146435072;
	@%p17 bra 	$L__BB1_12;
	setp.num.f32 	%p18, %f2, %f2;
	@%p18 bra 	$L__BB1_10;
	mov.f64 	%fd39, 0d4000000000000000;
	add.rn.f64 	%fd87, %fd1, %fd39;
	bra.uni 	$L__BB1_12;
$L__BB1_10:
	setp.neu.f64 	%p19, %fd2, 0d7FF0000000000000;
	@%p19 bra 	$L__BB1_12;
	setp.lt.s32 	%p20, %r13, 0;
	selp.b32 	%r48, %r8, %r7, %p1;
	selp.b32 	%r49, %r48, %r7, %p20;
	mov.b32 	%r50, 0;
	mov.b64 	%fd87, {%r50, %r49};
$L__BB1_12:
	setp.lt.s32 	%p21, %r5, 0;
	setp.eq.s32 	%p22, %r6, 1062207488;
	setp.eq.f32 	%p24, %f2, 0f3F800000;
	selp.f64 	%fd40, 0d3FF0000000000000, %fd87, %p24;
	cvt.f64.f32 	%fd41, %f35;
	add.f64 	%fd42, %fd40, %fd41;
	cvt.rn.f32.f64 	%f3, %fd42;
	ld.global.f32 	%f22, [%rd31+-4];
	ld.global.f32 	%f23, [%rd5+-4];
	sub.f32 	%f4, %f22, %f23;
	cvt.f64.f32 	%fd7, %f4;
	{
	.reg .b32 %temp; 
	mov.b64 	{%temp, %r14}, %fd7;
	}
	abs.f64 	%fd8, %fd7;
	{ // callseq 3, 0
	.param .b64 param0;
	st.param.f64 	[param0], %fd8;
	.param .b64 retval0;
	call.uni (retval0), 
	__internal_accurate_pow, 
	(
	param0
	);
	ld.param.f64 	%fd43, [retval0];
	} // callseq 3
	setp.lt.s32 	%p25, %r14, 0;
	neg.f64 	%fd45, %fd43;
	selp.f64 	%fd46, %fd45, %fd43, %p22;
	selp.f64 	%fd47, %fd46, %fd43, %p25;
	setp.eq.f32 	%p26, %f4, 0f00000000;
	selp.b32 	%r51, %r14, 0, %p22;
	or.b32  	%r52, %r51, 2146435072;
	selp.b32 	%r53, %r52, %r51, %p21;
	mov.b32 	%r54, 0;
	mov.b64 	%fd48, {%r54, %r53};
	selp.f64 	%fd88, %fd48, %fd47, %p26;
	add.f64 	%fd49, %fd7, 0d4000000000000000;
	{
	.reg .b32 %temp; 
	mov.b64 	{%temp, %r55}, %fd49;
	}
	and.b32  	%r56, %r55, 2146435072;
	setp.ne.s32 	%p27, %r56, 2146435072;
	@%p27 bra 	$L__BB1_17;
	setp.nan.f32 	%p28, %f4, %f4;
	@%p28 bra 	$L__BB1_16;
	setp.neu.f64 	%p29, %fd8, 0d7FF0000000000000;
	@%p29 bra 	$L__BB1_17;
	setp.lt.s32 	%p30, %r14, 0;
	selp.b32 	%r57, %r8, %r7, %p1;
	selp.b32 	%r58, %r57, %r7, %p30;
	mov.b32 	%r59, 0;
	mov.b64 	%fd88, {%r59, %r58};
	bra.uni 	$L__BB1_17;
$L__BB1_16:
	mov.f64 	%fd50, 0d4000000000000000;
	add.rn.f64 	%fd88, %fd7, %fd50;
$L__BB1_17:
	setp.lt.s32 	%p31, %r5, 0;
	setp.eq.s32 	%p32, %r6, 1062207488;
	setp.eq.f32 	%p34, %f4, 0f3F800000;
	selp.f64 	%fd51, 0d3FF0000000000000, %fd88, %p34;
	cvt.f64.f32 	%fd52, %f3;
	add.f64 	%fd53, %fd51, %fd52;
	cvt.rn.f32.f64 	%f5, %fd53;
	ld.global.f32 	%f24, [%rd31];
	ld.global.f32 	%f25, [%rd5];
	sub.f32 	%f6, %f24, %f25;
	cvt.f64.f32 	%fd13, %f6;
	{
	.reg .b32 %temp; 
	mov.b64 	{%temp, %r15}, %fd13;
	}
	abs.f64 	%fd14, %fd13;
	{ // callseq 4, 0
	.param .b64 param0;
	st.param.f64 	[param0], %fd14;
	.param .b64 retval0;
	call.uni (retval0), 
	__internal_accurate_pow, 
	(
	param0
	);
	ld.param.f64 	%fd54, [retval0];
	} // callseq 4
	setp.lt.s32 	%p35, %r15, 0;
	neg.f64 	%fd56, %fd54;
	selp.f64 	%fd57, %fd56, %fd54, %p32;
	selp.f64 	%fd58, %fd57, %fd54, %p35;
	setp.eq.f32 	%p36, %f6, 0f00000000;
	selp.b32 	%r60, %r15, 0, %p32;
	or.b32  	%r61, %r60, 2146435072;
	selp.b32 	%r62, %r61, %r60, %p31;
	mov.b32 	%r63, 0;
	mov.b64 	%fd59, {%r63, %r62};
	selp.f64 	%fd89, %fd59, %fd58, %p36;
	add.f64 	%fd60, %fd13, 0d4000000000000000;
	{
	.reg .b32 %temp; 
	mov.b64 	{%temp, %r64}, %fd60;
	}
	and.b32  	%r65, %r64, 2146435072;
	setp.ne.s32 	%p37, %r65, 2146435072;
	@%p37 bra 	$L__BB1_22;
	setp.nan.f32 	%p38, %f6, %f6;
	@%p38 bra 	$L__BB1_21;
	setp.neu.f64 	%p39, %fd14, 0d7FF0000000000000;
	@%p39 bra 	$L__BB1_22;
	setp.lt.s32 	%p40, %r15, 0;
	selp.b32 	%r66, %r8, %r7, %p1;
	selp.b32 	%r67, %r66, %r7, %p40;
	mov.b32 	%r68, 0;
	mov.b64 	%fd89, {%r68, %r67};
	bra.uni 	$L__BB1_22;
$L__BB1_21:
	mov.f64 	%fd61, 0d4000000000000000;
	add.rn.f64 	%fd89, %fd13, %fd61;
$L__BB1_22:
	setp.lt.s32 	%p41, %r5, 0;
	setp.eq.s32 	%p42, %r6, 1062207488;
	setp.eq.f32 	%p44, %f6, 0f3F800000;
	selp.f64 	%fd62, 0d3FF0000000000000, %fd89, %p44;
	cvt.f64.f32 	%fd63, %f5;
	add.f64 	%fd64, %fd62, %fd63;
	cvt.rn.f32.f64 	%f7, %fd64;
	ld.global.f32 	%f26, [%rd31+4];
	ld.global.f32 	%f27, [%rd5+4];
	sub.f32 	%f8, %f26, %f27;
	cvt.f64.f32 	%fd19, %f8;
	{
	.reg .b32 %temp; 
	mov.b64 	{%temp, %r16}, %fd19;
	}
	abs.f64 	%fd20, %fd19;
	{ // callseq 5, 0
	.param .b64 param0;
	st.param.f64 	[param0], %fd20;
	.param .b64 retval0;
	call.uni (retval0), 
	__internal_accurate_pow, 
	(
	param0
	);
	ld.param.f64 	%fd65, [retval0];
	} // callseq 5
	setp.lt.s32 	%p45, %r16, 0;
	neg.f64 	%fd67, %fd65;
	selp.f64 	%fd68, %fd67, %fd65, %p42;
	selp.f64 	%fd69, %fd68, %fd65, %p45;
	setp.eq.f32 	%p46, %f8, 0f00000000;
	selp.b32 	%r69, %r16, 0, %p42;
	or.b32  	%r70, %r69, 2146435072;
	selp.b32 	%r71, %r70, %r69, %p41;
	mov.b32 	%r72, 0;
	mov.b64 	%fd70, {%r72, %r71};
	selp.f64 	%fd90, %fd70, %fd69, %p46;
	add.f64 	%fd71, %fd19, 0d4000000000000000;
	{
	.reg .b32 %temp; 
	mov.b64 	{%temp, %r73}, %fd71;
	}
	and.b32  	%r74, %r73, 2146435072;
	setp.ne.s32 	%p47, %r74, 2146435072;
	@%p47 bra 	$L__BB1_27;
	setp.nan.f32 	%p48, %f8, %f8;
	@%p48 bra 	$L__BB1_26;
	setp.neu.f64 	%p49, %fd20, 0d7FF0000000000000;
	@%p49 bra 	$L__BB1_27;
	setp.lt.s32 	%p50, %r16, 0;
	selp.b32 	%r75, %r8, %r7, %p1;
	selp.b32 	%r76, %r75, %r7, %p50;
	mov.b32 	%r77, 0;
	mov.b64 	%fd90, {%r77, %r76};
	bra.uni 	$L__BB1_27;
$L__BB1_26:
	mov.f64 	%fd72, 0d4000000000000000;
	add.rn.f64 	%fd90, %fd19, %fd72;
$L__BB1_27:
	ld.param.u32 	%r94, [_Z15getDistance_gpuPfS_ii_param_3];
	and.b32  	%r97, %r94, 2147483644;
	setp.eq.f32 	%p51, %f8, 0f3F800000;
	selp.f64 	%fd73, 0d3FF0000000000000, %fd90, %p51;
	cvt.f64.f32 	%fd74, %f7;
	add.f64 	%fd75, %fd73, %fd74;
	cvt.rn.f32.f64 	%f35, %fd75;
	add.s32 	%r96, %r96, 4;
	add.s64 	%rd31, %rd31, 16;
	add.s32 	%r95, %r95, 4;
	setp.ne.s32 	%p52, %r96, 0;
	@%p52 bra 	$L__BB1_7;
$L__BB1_28:
	setp.eq.s32 	%p53, %r9, 0;
	@%p53 bra 	$L__BB1_36;
	add.s32 	%r99, %r97, %r4;
	add.s32 	%r78, %r97, %r3;
	mul.wide.u32 	%rd22, %r78, 4;
	add.s64 	%rd32, %rd1, %rd22;
	neg.s32 	%r98, %r9;
$L__BB1_30:
	.pragma "nounroll";
	setp.lt.s32 	%p54, %r5, 0;
	setp.eq.s32 	%p55, %r6, 1062207488;
	mul.wide.s32 	%rd23, %r99, 4;
	add.s64 	%rd24, %rd1, %rd23;
	ld.global.f32 	%f28, [%rd32];
	ld.global.f32 	%f29, [%rd24];
	sub.f32 	%f13, %f28, %f29;
	cvt.f64.f32 	%fd25, %f13;
	{
	.reg .b32 %temp; 
	mov.b64 	{%temp, %r25}, %fd25;
	}
	abs.f64 	%fd26, %fd25;
	{ // callseq 6, 0
	.param .b64 param0;
	st.param.f64 	[param0], %fd26;
	.param .b64 retval0;
	call.uni (retval0), 
	__internal_accurate_pow, 
	(
	param0
	);
	ld.param.f64 	%fd76, [retval0];
	} // callseq 6
	setp.lt.s32 	%p57, %r25, 0;
	neg.f64 	%fd78, %fd76;
	selp.f64 	%fd79, %fd78, %fd76, %p55;
	selp.f64 	%fd80, %fd79, %fd76, %p57;
	setp.eq.f32 	%p58, %f13, 0f00000000;
	selp.b32 	%r79, %r25, 0, %p55;
	or.b32  	%r80, %r79, 2146435072;
	selp.b32 	%r81, %r80, %r79, %p54;
	mov.b32 	%r82, 0;
	mov.b64 	%fd81, {%r82, %r81};
	selp.f64 	%fd91, %fd81, %fd80, %p58;
	add.f64 	%fd82, %fd25, 0d4000000000000000;
	{
	.reg .b32 %temp; 
	mov.b64 	{%temp, %r83}, %fd82;
	}
	and.b32  	%r84, %r83, 2146435072;
	setp.ne.s32 	%p59, %r84, 2146435072;
	@%p59 bra 	$L__BB1_35;
	setp.nan.f32 	%p60, %f13, %f13;
	@%p60 bra 	$L__BB1_34;
	setp.neu.f64 	%p61, %fd26, 0d7FF0000000000000;
	@%p61 bra 	$L__BB1_35;
	setp.lt.s32 	%p62, %r25, 0;
	selp.b32 	%r85, %r8, %r7, %p1;
	selp.b32 	%r86, %r85, %r7, %p62;
	mov.b32 	%r87, 0;
	mov.b64 	%fd91, {%r87, %r86};
	bra.uni 	$L__BB1_35;
$L__BB1_34:
	mov.f64 	%fd83, 0d4000000000000000;
	add.rn.f64 	%fd91, %fd25, %fd83;
$L__BB1_35:
	setp.eq.f32 	%p63, %f13, 0f3F800000;
	selp.f64 	%fd84, 0d3FF0000000000000, %fd91, %p63;
	cvt.f64.f32 	%fd85, %f35;
	add.f64 	%fd86, %fd84, %fd85;
	cvt.rn.f32.f64 	%f35, %fd86;
	add.s32 	%r99, %r99, 1;
	add.s64 	%rd32, %rd32, 4;
	add.s32 	%r98, %r98, 1;
	setp.ne.s32 	%p64, %r98, 0;
	@%p64 bra 	$L__BB1_30;
$L__BB1_36:
	ld.param.u64 	%rd30, [_Z15getDistance_gpuPfS_ii_param_1];
	sqrt.rn.f32 	%f30, %f35;
	mad.lo.s32 	%r88, %r28, %r1, %r2;
	cvta.to.global.u64 	%rd25, %rd30;
	mul.wide.s32 	%rd26, %r88, 4;
	add.s64 	%rd27, %rd25, %rd26;
	st.global.f32 	[%rd27], %f30;
$L__BB1_37:
	ret;
$L__BB1_38:
	mad.lo.s32 	%r89, %r28, %r1, %r1;
	mul.wide.u32 	%rd28, %r89, 4;
	add.s64 	%rd29, %rd2, %rd28;
	mov.b32 	%r90, 1120403456;
	st.global.u32 	[%rd29], %r90;
	bra.uni 	$L__BB1_37;

}
.func  (.param .b64 func_retval0) __internal_accurate_pow(
	.param .b64 __internal_accurate_pow_param_0
)
{
	.reg .pred 	%p<8>;
	.reg .b32 	%r<49>;
	.reg .b32 	%f<3>;
	.reg .b64 	%fd<109>;

	ld.param.f64 	%fd10, [__internal_accurate_pow_param_0];
	{
	.reg .b32 %temp; 
	mov.b64 	{%temp, %r46}, %fd10;
	}
	{
	.reg .b32 %temp; 
	mov.b64 	{%r45, %temp}, %fd10;
	}
	shr.u32 	%r47, %r46, 20;
	setp.gt.u32 	%p1, %r46, 1048575;
	@%p1 bra 	$L__BB2_2;
	mul.f64 	%fd11, %fd10, 0d4350000000000000;
	{
	.reg .b32 %temp; 
	mov.b64 	{%temp, %r46}, %fd11;
	}
	{
	.reg .b32 %temp; 
	mov.b64 	{%r45, %temp}, %fd11;
	}
	shr.u32 	%r16, %r46, 20;
	add.s32 	%r47, %r16, -54;
$L__BB2_2:
	add.s32 	%r48, %r47, -1023;
	and.b32  	%r17, %r46, -2146435073;
	or.b32  	%r18, %r17, 1072693248;
	mov.b64 	%fd107, {%r45, %r18};
	setp.lt.u32 	%p2, %r18, 1073127583;
	@%p2 bra 	$L__BB2_4;
	{
	.reg .b32 %temp; 
	mov.b64 	{%r19, %temp}, %fd107;
	}
	{
	.reg .b32 %temp; 
	mov.b64 	{%temp, %r20}, %fd107;
	}
	add.s32 	%r21, %r20, -1048576;
	mov.b64 	%fd107, {%r19, %r21};
	add.s32 	%r48, %r47, -1022;
$L__BB2_4:
	add.f64 	%fd12, %fd107, 0dBFF0000000000000;
	add.f64 	%fd13, %fd107, 0d3FF0000000000000;
	rcp.approx.ftz.f64 	%fd14, %fd13;
	neg.f64 	%fd15, %fd13;
	fma.rn.f64 	%fd16, %fd15, %fd14, 0d3FF0000000000000;
	fma.rn.f64 	%fd17, %fd16, %fd16, %fd16;
	fma.rn.f64 	%fd18, %fd17, %fd14, %fd14;
	mul.f64 	%fd19, %fd12, %fd18;
	fma.rn.f64 	%fd20, %fd12, %fd18, %fd19;
	mul.f64 	%fd21, %fd20, %fd20;
	fma.rn.f64 	%fd22, %fd21, 0d3EB0F5FF7D2CAFE2, 0d3ED0F5D241AD3B5A;
	fma.rn.f64 	%fd23, %fd22, %fd21, 0d3EF3B20A75488A3F;
	fma.rn.f64 	%fd24, %fd23, %fd21, 0d3F1745CDE4FAECD5;
	fma.rn.f64 	%fd25, %fd24, %fd21, 0d3F3C71C7258A578B;
	fma.rn.f64 	%fd26, %fd25, %fd21, 0d3F6249249242B910;
	fma.rn.f64 	%fd27, %fd26, %fd21, 0d3F89999999999DFB;
	sub.f64 	%fd28, %fd12, %fd20;
	add.f64 	%fd29, %fd28, %fd28;
	neg.f64 	%fd30, %fd20;
	fma.rn.f64 	%fd31, %fd30, %fd12, %fd29;
	mul.f64 	%fd32, %fd18, %fd31;
	fma.rn.f64 	%fd33, %fd21, %fd27, 0d3FB5555555555555;
	mov.f64 	%fd34, 0d3FB5555555555555;
	sub.f64 	%fd35, %fd34, %fd33;
	fma.rn.f64 	%fd36, %fd21, %fd27, %fd35;
	add.f64 	%fd37, %fd36, 0dBC46A4CB00B9E7B0;
	add.f64 	%fd38, %fd33, %fd37;
	sub.f64 	%fd39, %fd33, %fd38;
	add.f64 	%fd40, %fd37, %fd39;
	mul.rn.f64 	%fd41, %fd20, %fd20;
	neg.f64 	%fd42, %fd41;
	fma.rn.f64 	%fd43, %fd20, %fd20, %fd42;
	{
	.reg .b32 %temp; 
	mov.b64 	{%r22, %temp}, %fd32;
	}
	{
	.reg .b32 %temp; 
	mov.b64 	{%temp, %r23}, %fd32;
	}
	add.s32 	%r24, %r23, 1048576;
	mov.b64 	%fd44, {%r22, %r24};
	fma.rn.f64 	%fd45, %fd20, %fd44, %fd43;
	mul.rn.f64 	%fd46, %fd41, %fd20;
	neg.f64 	%fd47, %fd46;
	fma.rn.f64 	%fd48, %fd41, %fd20, %fd47;
	fma.rn.f64 	%fd49, %fd41, %fd32, %fd48;
	fma.rn.f64 	%fd50, %fd45, %fd20, %fd49;
	mul.rn.f64 	%fd51, %fd38, %fd46;
	neg.f64 	%fd52, %fd51;
	fma.rn.f64 	%fd53, %fd38, %fd46, %fd52;
	fma.rn.f64 	%fd54, %fd38, %fd50, %fd53;
	fma.rn.f64 	%fd55, %fd40, %fd46, %fd54;
	add.f64 	%fd56, %fd51, %fd55;
	sub.f64 	%fd57, %fd51, %fd56;
	add.f64 	%fd58, %fd55, %fd57;
	add.f64 	%fd59, %fd20, %fd56;
	sub.f64 	%fd60, %fd20, %fd59;
	add.f64 	%fd61, %fd56, %fd60;
	add.f64 	%fd62, %fd58, %fd61;
	add.f64 	%fd63, %fd32, %fd62;
	add.f64 	%fd64, %fd59, %fd63;
	sub.f64 	%fd65, %fd59, %fd64;
	add.f64 	%fd66, %fd63, %fd65;
	xor.b32  	%r25, %r48, -2147483648;
	mov.b32 	%r26, 1127219200;
	mov.b64 	%fd67, {%r25, %r26};
	mov.b32 	%r27, -2147483648;
	mov.b64 	%fd68, {%r27, %r26};
	sub.f64 	%fd69, %fd67, %fd68;
	fma.rn.f64 	%fd70, %fd69, 0d3FE62E42FEFA39EF, %fd64;
	fma.rn.f64 	%fd71, %fd69, 0dBFE62E42FEFA39EF, %fd70;
	sub.f64 	%fd72, %fd71, %fd64;
	sub.f64 	%fd73, %fd66, %fd72;
	fma.rn.f64 	%fd74, %fd69, 0d3C7ABC9E3B39803F, %fd73;
	add.f64 	%fd75, %fd70, %fd74;
	sub.f64 	%fd76, %fd70, %fd75;
	add.f64 	%fd77, %fd74, %fd76;
	mov.f64 	%fd78, 0d4000000000000000;
	{
	.reg .b32 %temp; 
	mov.b64 	{%temp, %r28}, %fd78;
	}
	{
	.reg .b32 %temp; 
	mov.b64 	{%r29, %temp}, %fd78;
	}
	shl.b32 	%r30, %r28, 1;
	setp.gt.u32 	%p3, %r30, -33554433;
	and.b32  	%r31, %r28, -15728641;
	selp.b32 	%r32, %r31, %r28, %p3;
	mov.b64 	%fd79, {%r29, %r32};
	mul.rn.f64 	%fd80, %fd75, %fd79;
	neg.f64 	%fd81, %fd80;
	fma.rn.f64 	%fd82, %fd75, %fd79, %fd81;
	fma.rn.f64 	%fd83, %fd77, %fd79, %fd82;
	add.f64 	%fd4, %fd80, %fd83;
	sub.f64 	%fd84, %fd80, %fd4;
	add.f64 	%fd5, %fd83, %fd84;
	fma.rn.f64 	%fd85, %fd4, 0d3FF71547652B82FE, 0d4338000000000000;
	{
	.reg .b32 %temp; 
	mov.b64 	{%r13, %temp}, %fd85;
	}
	mov.f64 	%fd86, 0dC338000000000000;
	add.rn.f64 	%fd87, %fd85, %fd86;
	fma.rn.f64 	%fd88, %fd87, 0dBFE62E42FEFA39EF, %fd4;
	fma.rn.f64 	%fd89, %fd87, 0dBC7ABC9E3B39803F, %fd88;
	fma.rn.f64 	%fd90, %fd89, 0d3E5ADE1569CE2BDF, 0d3E928AF3FCA213EA;
	fma.rn.f64 	%fd91, %fd90, %fd89, 0d3EC71DEE62401315;
	fma.rn.f64 	%fd92, %fd91, %fd89, 0d3EFA01997C89EB71;
	fma.rn.f64 	%fd93, %fd92, %fd89, 0d3F2A01A014761F65;
	fma.rn.f64 	%fd94, %fd93, %fd89, 0d3F56C16C1852B7AF;
	fma.rn.f64 	%fd95, %fd94, %fd89, 0d3F81111111122322;
	fma.rn.f64 	%fd96, %fd95, %fd89, 0d3FA55555555502A1;
	fma.rn.f64 	%fd97, %fd96, %fd89, 0d3FC5555555555511;
	fma.rn.f64 	%fd98, %fd97, %fd89, 0d3FE000000000000B;
	fma.rn.f64 	%fd99, %fd98, %fd89, 0d3FF0000000000000;
	fma.rn.f64 	%fd100, %fd99, %fd89, 0d3FF0000000000000;
	{
	.reg .b32 %temp; 
	mov.b64 	{%r14, %temp}, %fd100;
	}
	{
	.reg .b32 %temp; 
	mov.b64 	{%temp, %r15}, %fd100;
	}
	shl.b32 	%r33, %r13, 20;
	add.s32 	%r34, %r33, %r15;
	mov.b64 	%fd108, {%r14, %r34};
	{
	.reg .b32 %temp; 
	mov.b64 	{%temp, %r35}, %fd4;
	}
	mov.b32 	%f2, %r35;
	abs.f32 	%f1, %f2;
	setp.lt.f32 	%p4, %f1, 0f4086232B;
	@%p4 bra 	$L__BB2_7;
	setp.lt.f64 	%p5, %fd4, 0d0000000000000000;
	add.f64 	%fd101, %fd4, 0d7FF0000000000000;
	selp.f64 	%fd108, 0d0000000000000000, %fd101, %p5;
	setp.geu.f32 	%p6, %f1, 0f40874800;
	@%p6 bra 	$L__BB2_7;
	shr.u32 	%r36, %r13, 31;
	add.s32 	%r37, %r13, %r36;
	shr.s32 	%r38, %r37, 1;
	shl.b32 	%r39, %r38, 20;
	add.s32 	%r40, %r15, %r39;
	mov.b64 	%fd102, {%r14, %r40};
	sub.s32 	%r41, %r13, %r38;
	shl.b32 	%r42, %r41, 20;
	add.s32 	%r43, %r42, 1072693248;
	mov.b32 	%r44, 0;
	mov.b64 	%fd103, {%r44, %r43};
	mul.f64 	%fd108, %fd103, %fd102;
$L__BB2_7:
	abs.f64 	%fd104, %fd108;
	setp.eq.f64 	%p7, %fd104, 0d7FF0000000000000;
	fma.rn.f64 	%fd105, %fd108, %fd5, %fd108;
	selp.f64 	%fd106, %fd108, %fd105, %p7;
	st.param.f64 	[func_retval0], %fd106;
	ret;

}


// ===== COMPILED SASS (sm_100) =====

	.target	sm_100

	.elftype	@"ET_EXEC"


//--------------------- .note.nv.tkinfo           --------------------------
	.section	.note.nv.tkinfo,"",@"SHT_NOTE"
	.sectionflags	@"SHF_NOTE_NV_TKINFO"
	.tkinfo
        /*0018*/ 	.word	0x00000002
        /*0030*/ 	.string	""
        /*0030*/ 	.string	"ptxas"
        /*0030*/ 	.string	"Cuda compilation tools, release 13.0, V13.0.88"
        /*0030*/ 	.string	"Build cuda_13.0.r13.0/compiler.36424714_0"
        /*0030*/ 	.string	"-arch sm_100 -m 64 "



//--------------------- .note.nv.cuinfo           --------------------------
	.section	.note.nv.cuinfo,"",@"SHT_NOTE"
	.sectionflags	@"SHF_NOTE_NV_CUINFO"
        /*0018*/ 	.short	0x0002
        /*001a*/ 	.short	0x0064
        /*001c*/ 	.short	0x0082
	.zero		2


//--------------------- .nv.info                  --------------------------
	.section	.nv.info,"",@"SHT_CUDA_INFO"
	.align	4


	//----- nvinfo : EIATTR_REGCOUNT
	.align		4
        /*0000*/ 	.byte	0x04, 0x2f
        /*0002*/ 	.short	(.L_5 - .L_4)
	.align		4
.L_4:
        /*0004*/ 	.word	index@(_Z10argMin_gpuPfPiii)
        /*0008*/ 	.word	0x0000001e


	//----- nvinfo : EIATTR_FRAME_SIZE
	.align		4
.L_5:
        /*000c*/ 	.byte	0x04, 0x11
        /*000e*/ 	.short	(.L_7 - .L_6)
	.align		4
.L_6:
        /*0010*/ 	.word	index@(_Z10argMin_gpuPfPiii)
        /*0014*/ 	.word	0x00000000


	//----- nvinfo : EIATTR_REGCOUNT
	.align		4
.L_7:
        /*0018*/ 	.byte	0x04, 0x2f
        /*001a*/ 	.short	(.L_9 - .L_8)
	.align		4
.L_8:
        /*001c*/ 	.word	index@(_Z15getDistance_gpuPfS_ii)
        /*0020*/ 	.word	0x0000002a


	//----- nvinfo : EIATTR_FRAME_SIZE
	.align		4
.L_9:
        /*0024*/ 	.byte	0x04, 0x11
        /*0026*/ 	.short	(.L_11 - .L_10)
	.align		4
.L_10:
        /*0028*/ 	.word	index@($_Z15getDistance_gpuPfS_ii$__internal_accurate_pow)
        /*002c*/ 	.word	0x00000000


	//----- nvinfo : EIATTR_FRAME_SIZE
	.align		4
.L_11:
        /*0030*/ 	.byte	0x04, 0x11
        /*0032*/ 	.short	(.L_13 - .L_12)
	.align		4
.L_12:
        /*0034*/ 	.word	index@($__internal_0_$__cuda_sm20_sqrt_rn_f32_slowpath)
        /*0038*/ 	.word	0x00000000


	//----- nvinfo : EIATTR_FRAME_SIZE
	.align		4
.L_13:
        /*003c*/ 	.byte	0x04, 0x11
        /*003e*/ 	.short	(.L_15 - .L_14)
	.align		4
.L_14:
        /*0040*/ 	.word	index@(_Z15getDistance_gpuPfS_ii)
        /*0044*/ 	.word	0x00000000


	//----- nvinfo : EIATTR_MIN_STACK_SIZE
	.align		4
.L_15:
        /*0048*/ 	.byte	0x04, 0x12
        /*004a*/ 	.short	(.L_17 - .L_16)
	.align		4
.L_16:
        /*004c*/ 	.word	index@(_Z15getDistance_gpuPfS_ii)
        /*0050*/ 	.word	0x00000000


	//----- nvinfo : EIATTR_MIN_STACK_SIZE
	.align		4
.L_17:
        /*0054*/ 	.byte	0x04, 0x12
        /*0056*/ 	.short	(.L_19 - .L_18)
	.align		4
.L_18:
        /*0058*/ 	.word	index@(_Z10argMin_gpuPfPiii)
        /*005c*/ 	.word	0x00000000
.L_19:


//--------------------- .nv.compat                --------------------------
	.section	.nv.compat,"",@"SHT_CUDA_COMPAT_INFO"
	.align	4
        /*0000*/ 	.byte	0x02, 0x09, 0x00, 0x00, 0x02, 0x02, 0x01, 0x00, 0x02, 0x05, 0x05, 0x00, 0x03, 0x07, 0x01, 0x01
        /*0010*/ 	.byte	0x02, 0x03, 0x00, 0x00, 0x02, 0x06, 0x01, 0x00, 0x04, 0x0b, 0x08, 0x00, 0x01, 0x00, 0x00, 0x00
        /*0020*/ 	.byte	0x00, 0x00, 0x00, 0x00


//--------------------- .nv.info._Z15getDistance_gpuPfS_ii --------------------------
	.section	.nv.info._Z15getDistance_gpuPfS_ii,"",@"SHT_CUDA_INFO"
	.sectionflags	@""
	.align	4


	//----- nvinfo : EIATTR_CUDA_API_VERSION
	.align		4
        /*0000*/ 	.byte	0x04, 0x37
        /*0002*/ 	.short	(.L_21 - .L_20)
.L_20:
        /*0004*/ 	.word	0x00000082


	//----- nvinfo : EIATTR_KPARAM_INFO
	.align		4
.L_21:
        /*0008*/ 	.byte	0x04, 0x17
        /*000a*/ 	.short	(.L_23 - .L_22)
.L_22:
        /*000c*/ 	.word	0x00000000
        /*0010*/ 	.short	0x0003
        /*0012*/ 	.short	0x0014
        /*0014*/ 	.byte	0x00, 0xf0, 0x11, 0x00


	//----- nvinfo : EIATTR_KPARAM_INFO
	.align		4
.L_23:
        /*0018*/ 	.byte	0x04, 0x17
        /*001a*/ 	.short	(.L_25 - .L_24)
.L_24:
        /*001c*/ 	.word	0x00000000
        /*0020*/ 	.short	0x0002
        /*0022*/ 	.short	0x0010
        /*0024*/ 	.byte	0x00, 0xf0, 0x11, 0x00


	//----- nvinfo : EIATTR_KPARAM_INFO
	.align		4
.L_25:
        /*0028*/ 	.byte	0x04, 0x17
        /*002a*/ 	.short	(.L_27 - .L_26)
.L_26:
        /*002c*/ 	.word	0x00000000
        /*0030*/ 	.short	0x0001
        /*0032*/ 	.short	0x0008
        /*0034*/ 	.byte	0x00, 0xf5, 0x21, 0x00


	//----- nvinfo : EIATTR_KPARAM_INFO
	.align		4
.L_27:
        /*0038*/ 	.byte	0x04, 0x17
        /*003a*/ 	.short	(.L_29 - .L_28)
.L_28:
        /*003c*/ 	.word	0x00000000
        /*0040*/ 	.short	0x0000
        /*0042*/ 	.short	0x0000
        /*0044*/ 	.byte	0x00, 0xf5, 0x21, 0x00


	//----- nvinfo : EIATTR_SPARSE_MMA_MASK
	.align		4
.L_29:
        /*0048*/ 	.byte	0x03, 0x50
        /*004a*/ 	.short	0x0000


	//----- nvinfo : EIATTR_MAXREG_COUNT
	.align		4
        /*004c*/ 	.byte	0x03, 0x1b
        /*004e*/ 	.short	0x00ff


	//----- nvinfo : EIATTR_EXTERNS
	.align		4
        /*0050*/ 	.byte	0x04, 0x0f
        /*0052*/ 	.short	(.L_31 - .L_30)


	//   ....[0]....
	.align		4
.L_30:
        /*0054*/ 	.word	index@(__assertfail)


	//----- nvinfo : EIATTR_MERCURY_ISA_VERSION
	.align		4
.L_31:
        /*0058*/ 	.byte	0x03, 0x5f
        /*005a*/ 	.short	0x0101


	//----- nvinfo : EIATTR_VRC_CTA_INIT_COUNT
	.align		4
        /*005c*/ 	.byte	0x02, 0x4a
	.zero		1
	.zero		1


	//----- nvinfo : EIATTR_SYSCALL_OFFSETS
	.align		4
        /*0060*/ 	.byte	0x04, 0x46
        /*0062*/ 	.short	(.L_33 - .L_32)


	//   ....[0]....
.L_32:
        /*0064*/ 	.word	0x00000150


	//----- nvinfo : EIATTR_EXIT_INSTR_OFFSETS
	.align		4
.L_33:
        /*0068*/ 	.byte	0x04, 0x1c
        /*006a*/ 	.short	(.L_35 - .L_34)


	//   ....[0]....
.L_34:
        /*006c*/ 	.word	0x000001f0


	//   ....[1]....
        /*0070*/ 	.word	0x00001270


	//   ....[2]....
        /*0074*/ 	.word	0x000012f0


	//----- nvinfo : EIATTR_CRS_STACK_SIZE
	.align		4
.L_35:
        /*0078*/ 	.byte	0x04, 0x1e
        /*007a*/ 	.short	(.L_37 - .L_36)
.L_36:
        /*007c*/ 	.word	0x00000000


	//----- nvinfo : EIATTR_CBANK_PARAM_SIZE
	.align		4
.L_37:
        /*0080*/ 	.byte	0x03, 0x19
        /*0082*/ 	.short	0x0018


	//----- nvinfo : EIATTR_PARAM_CBANK
	.align		4
        /*0084*/ 	.byte	0x04, 0x0a
        /*0086*/ 	.short	(.L_39 - .L_38)
	.align		4
.L_38:
        /*0088*/ 	.word	index@(.nv.constant0._Z15getDistance_gpuPfS_ii)
        /*008c*/ 	.short	0x0380
        /*008e*/ 	.short	0x0018


	//----- nvinfo : EIATTR_SW_WAR
	.align		4
.L_39:
        /*0090*/ 	.byte	0x04, 0x36
        /*0092*/ 	.short	(.L_41 - .L_40)
.L_40:
        /*0094*/ 	.word	0x00000008
.L_41:


//--------------------- .nv.info._Z10argMin_gpuPfPiii --------------------------
	.section	.nv.info._Z10argMin_gpuPfPiii,"",@"SHT_CUDA_INFO"
	.sectionflags	@""
	.align	4


	//----- nvinfo : EIATTR_CUDA_API_VERSION
	.align		4
        /*0000*/ 	.byte	0x04, 0x37
        /*0002*/ 	.short	(.L_43 - .L_42)
.L_42:
        /*0004*/ 	.word	0x00000082


	//----- nvinfo : EIATTR_KPARAM_INFO
	.align		4
.L_43:
        /*0008*/ 	.byte	0x04, 0x17
        /*000a*/ 	.short	(.L_45 - .L_44)
.L_44:
        /*000c*/ 	.word	0x00000000
        /*0010*/ 	.short	0x0003
        /*0012*/ 	.short	0x0014
        /*0014*/ 	.byte	0x00, 0xf0, 0x11, 0x00


	//----- nvinfo : EIATTR_KPARAM_INFO
	.align		4
.L_45:
        /*0018*/ 	.byte	0x04, 0x17
        /*001a*/ 	.short	(.L_47 - .L_46)
.L_46:
        /*001c*/ 	.word	0x00000000
        /*0020*/ 	.short	0x0002
        /*0022*/ 	.short	0x0010
        /*0024*/ 	.byte	0x00, 0xf0, 0x11, 0x00


	//----- nvinfo : EIATTR_KPARAM_INFO
	.align		4
.L_47:
        /*0028*/ 	.byte	0x04, 0x17
        /*002a*/ 	.short	(.L_49 - .L_48)
.L_48:
        /*002c*/ 	.word	0x00000000
        /*0030*/ 	.short	0x0001
        /*0032*/ 	.short	0x0008
        /*0034*/ 	.byte	0x00, 0xf5, 0x21, 0x00


	//----- nvinfo : EIATTR_KPARAM_INFO
	.align		4
.L_49:
        /*0038*/ 	.byte	0x04, 0x17
        /*003a*/ 	.short	(.L_51 - .L_50)
.L_50:
        /*003c*/ 	.word	0x00000000
        /*0040*/ 	.short	0x0000
        /*0042*/ 	.short	0x0000
        /*0044*/ 	.byte	0x00, 0xf5, 0x21, 0x00


	//----- nvinfo : EIATTR_SPARSE_MMA_MASK
	.align		4
.L_51:
        /*0048*/ 	.byte	0x03, 0x50
        /*004a*/ 	.short	0x0000


	//----- nvinfo : EIATTR_MAXREG_COUNT
	.align		4
        /*004c*/ 	.byte	0x03, 0x1b
        /*004e*/ 	.short	0x00ff


	//----- nvinfo : EIATTR_EXTERNS
	.align		4
        /*0050*/ 	.byte	0x04, 0x0f
        /*0052*/ 	.short	(.L_53 - .L_52)


	//   ....[0]....
	.align		4
.L_52:
        /*0054*/ 	.word	index@(__assertfail)


	//----- nvinfo : EIATTR_MERCURY_ISA_VERSION
	.align		4
.L_53:
        /*0058*/ 	.byte	0x03, 0x5f
        /*005a*/ 	.short	0x0101


	//----- nvinfo : EIATTR_VRC_CTA_INIT_COUNT
	.align		4
        /*005c*/ 	.byte	0x02, 0x4a
	.zero		1
	.zero		1


	//----- nvinfo : EIATTR_SYSCALL_OFFSETS
	.align		4
        /*0060*/ 	.byte	0x04, 0x46
        /*0062*/ 	.short	(.L_55 - .L_54)


	//   ....[0]....
.L_54:
        /*0064*/ 	.word	0x00000150


	//----- nvinfo : EIATTR_EXIT_INSTR_OFFSETS
	.align		4
.L_55:
        /*0068*/ 	.byte	0x04, 0x1c
        /*006a*/ 	.short	(.L_57 - .L_56)


	//   ....[0]....
.L_56:
        /*006c*/ 	.word	0x000001b0


	//   ....[1]....
        /*0070*/ 	.word	0x00000ea0


	//----- nvinfo : EIATTR_CRS_STACK_SIZE
	.align		4
.L_57:
        /*0074*/ 	.byte	0x04, 0x1e
        /*0076*/ 	.short	(.L_59 - .L_58)
.L_58:
        /*0078*/ 	.word	0x00000000


	//----- nvinfo : EIATTR_CBANK_PARAM_SIZE
	.align		4
.L_59:
        /*007c*/ 	.byte	0x03, 0x19
        /*007e*/ 	.short	0x0018


	//----- nvinfo : EIATTR_PARAM_CBANK
	.align		4
        /*0080*/ 	.byte	0x04, 0x0a
        /*0082*/ 	.short	(.L_61 - .L_60)
	.align		4
.L_60:
        /*0084*/ 	.word	index@(.nv.constant0._Z10argMin_gpuPfPiii)
        /*0088*/ 	.short	0x0380
        /*008a*/ 	.short	0x0018


	//----- nvinfo : EIATTR_SW_WAR
	.align		4
.L_61:
        /*008c*/ 	.byte	0x04, 0x36
        /*008e*/ 	.short	(.L_63 - .L_62)
.L_62:
        /*0090*/ 	.word	0x00000008
.L_63:


//--------------------- .nv.callgraph             --------------------------
	.section	.nv.callgraph,"",@"SHT_CUDA_CALLGRAPH"
	.align	4
	.sectionentsize	8
	.align		4
        /*0000*/ 	.word	0x00000000
	.align		4
        /*0004*/ 	.word	0xffffffff
	.align		4
        /*0008*/ 	.word	index@(_Z15getDistance_gpuPfS_ii)
	.align		4
        /*000c*/ 	.word	index@(__assertfail)
	.align		4
        /*0010*/ 	.word	index@(_Z10argMin_gpuPfPiii)
	.align		4
        /*0014*/ 	.word	index@(__assertfail)
	.align		4
        /*0018*/ 	.word	0x00000000
	.align		4
        /*001c*/ 	.word	0xfffffffe
	.align		4
        /*0020*/ 	.word	0x00000000
	.align		4
        /*0024*/ 	.word	0xfffffffd
	.align		4
        /*0028*/ 	.word	0x00000000
	.align		4
        /*002c*/ 	.word	0xfffffffc


//--------------------- .nv.constant4             --------------------------
	.section	.nv.constant4,"a",@progbits
	.align	8
	.align		8
.nv.constant4:
        /*0000*/ 	.dword	__assertfail
	.align		8
        /*0008*/ 	.dword	__unnamed_1
	.align		8
        /*0010*/ 	.dword	__unnamed_2
	.align		8
        /*0018*/ 	.dword	$str
	.align		8
        /*0020*/ 	.dword	$str$1


//--------------------- .text._Z15getDistance_gpuPfS_ii --------------------------
	.section	.text._Z15getDistance_gpuPfS_ii,"ax",@progbits
	.align	128
.text._Z15getDistance_gpuPfS_ii:
        .type           _Z15getDistance_gpuPfS_ii,@function
        .size           _Z15getDistance_gpuPfS_ii,(.L_x_42 - _Z15getDistance_gpuPfS_ii)
        .other          _Z15getDistance_gpuPfS_ii,@"STO_CUDA_ENTRY STV_DEFAULT"
_Z15getDistance_gpuPfS_ii:
[----:B------:R-:W0:Y:S08]  /*0000*/  LDC R1, c[0x0][0x37c] ;  /* 0x0000df00ff017b82 */ /* 0x000e300000000800 */
[----:B------:R-:W1:Y:S08]  /*0010*/  LDC R0, c[0x0][0x360] ;  /* 0x0000d800ff007b82 */ /* 0x000e700000000800 */
[----:B------:R-:W2:Y:S01]  /*0020*/  LDC R2, c[0x0][0x364] ;  /* 0x0000d900ff027b82 */ /* 0x000ea20000000800 */
[----:B-1----:R-:W-:-:S02]  /*0030*/  ISETP.EQ.AND P1, PT, R0, 0x10, PT ;  /* 0x000000100000780c */ /* 0x002fc40003f22270 */
[----:B--2---:R-:W-:-:S13]  /*0040*/  ISETP.NE.AND P0, PT, R2, 0x10, PT ;  /* 0x000000100200780c */ /* 0x004fda0003f05270 */
[----:B0-----:R-:W-:Y:S05]  /*0050*/  @!P0 BRA P1, `(.L_x_0) ;  /* 0x0000000000408947 */ /* 0x001fea0000800000 */
[----:B------:R-:W-:Y:S01]  /*0060*/  MOV R0, 0x0 ;  /* 0x0000000000007802 */ /* 0x000fe20000000f00 */
[----:B------:R-:W0:Y:S01]  /*0070*/  LDCU.64 UR4, c[0x4][0x18] ;  /* 0x01000300ff0477ac */ /* 0x000e220008000a00 */
[----:B------:R-:W-:Y:S02]  /*0080*/  IMAD.MOV.U32 R8, RZ, RZ, 0x5b ;  /* 0x0000005bff087424 */ /* 0x000fe400078e00ff */
[----:B------:R1:W2:Y:S01]  /*0090*/  LDC.64 R2, c[0x4][R0] ;  /* 0x0100000000027b82 */ /* 0x0002a20000000a00 */
[----:B------:R-:W3:Y:S01]  /*00a0*/  LDCU.64 UR6, c[0x4][0x20] ;  /* 0x01000400ff0677ac */ /* 0x000ee20008000a00 */
[----:B------:R-:W-:Y:S02]  /*00b0*/  IMAD.MOV.U32 R12, RZ, RZ, 0x1 ;  /* 0x00000001ff0c7424 */ /* 0x000fe400078e00ff */
[----:B------:R-:W-:Y:S01]  /*00c0*/  IMAD.MOV.U32 R13, RZ, RZ, RZ ;  /* 0x000000ffff0d7224 */ /* 0x000fe200078e00ff */
[----:B------:R-:W4:Y:S01]  /*00d0*/  LDCU.64 UR8, c[0x4][0x10] ;  /* 0x01000200ff0877ac */ /* 0x000f220008000a00 */
[----:B0-----:R-:W-:-:S02]  /*00e0*/  IMAD.U32 R4, RZ, RZ, UR4 ;  /* 0x00000004ff047e24 */ /* 0x001fc4000f8e00ff */
[----:B------:R-:W-:Y:S02]  /*00f0*/  IMAD.U32 R5, RZ, RZ, UR5 ;  /* 0x00000005ff057e24 */ /* 0x000fe4000f8e00ff */
[----:B---3--:R-:W-:Y:S02]  /*0100*/  IMAD.U32 R6, RZ, RZ, UR6 ;  /* 0x00000006ff067e24 */ /* 0x008fe4000f8e00ff */
[----:B------:R-:W-:Y:S02]  /*0110*/  IMAD.U32 R7, RZ, RZ, UR7 ;  /* 0x00000007ff077e24 */ /* 0x000fe4000f8e00ff */
[----:B----4-:R-:W-:Y:S02]  /*0120*/  IMAD.U32 R10, RZ, RZ, UR8 ;  /* 0x00000008ff0a7e24 */ /* 0x010fe4000f8e00ff */
[----:B-1----:R-:W-:-:S07]  /*0130*/  IMAD.U32 R11, RZ, RZ, UR9 ;  /* 0x00000009ff0b7e24 */ /* 0x002fce000f8e00ff */
[----:B------:R-:W-:-:S07]  /*0140*/  LEPC R20, `(.L_x_0) ;  /* 0x000000001014794e */ /* 0x000fce0000000000 */
[----:B--2---:R-:W-:Y:S05]  /*0150*/  CALL.ABS.NOINC R2 ;  /* 0x0000000002007343 */ /* 0x004fea0003c00000 */
.L_x_0:
[----:B------:R-:W0:Y:S01]  /*0160*/  S2R R2, SR_CTAID.Y ;  /* 0x0000000000027919 */ /* 0x000e220000002600 */
[----:B------:R-:W1:Y:S01]  /*0170*/  LDC R7, c[0x0][0x390] ;  /* 0x0000e400ff077b82 */ /* 0x000e620000000800 */
[----:B------:R-:W0:Y:S01]  /*0180*/  S2R R3, SR_TID.Y ;  /* 0x0000000000037919 */ /* 0x000e220000002200 */
[----:B------:R-:W2:Y:S01]  /*0190*/  S2R R0, SR_CTAID.X ;  /* 0x0000000000007919 */ /* 0x000ea20000002500 */
[----:B------:R-:W2:Y:S01]  /*01a0*/  S2R R5, SR_TID.X ;  /* 0x0000000000057919 */ /* 0x000ea20000002100 */
[----:B0-----:R-:W-:Y:S02]  /*01b0*/  IMAD R2, R2, 0x10, R3 ;  /* 0x0000001002027824 */ /* 0x001fe400078e0203 */
[----:B--2---:R-:W-:-:S05]  /*01c0*/  IMAD R3, R0, 0x10, R5 ;  /* 0x0000001000037824 */ /* 0x004fca00078e0205 */
[----:B------:R-:W-:-:S04]  /*01d0*/  VIMNMX R0, PT, PT, R2, R3, !PT ;  /* 0x0000000302007248 */ /* 0x000fc80007fe0100 */
[----:B-1----:R-:W-:-:S13]  /*01e0*/  ISETP.GE.AND P0, PT, R0, R7, PT ;  /* 0x000000070000720c */ /* 0x002fda0003f06270 */
[----:B------:R-:W-:Y:S05]  /*01f0*/  @P0 EXIT ;  /* 0x000000000000094d */ /* 0x000fea0003800000 */
[----:B------:R-:W0:Y:S01]  /*0200*/  LDC.64 R20, c[0x0][0x358] ;  /* 0x0000d600ff147b82 */ /* 0x000e220000000a00 */
[----:B------:R-:W-:-:S13]  /*0210*/  ISETP.NE.AND P0, PT, R2, R3, PT ;  /* 0x000000030200720c */ /* 0x000fda0003f05270 */
[----:B------:R-:W-:Y:S05]  /*0220*/  @!P0 BRA `(.L_x_1) ;  /* 0x0000001000148947 */ /* 0x000fea0003800000 */
[----:B------:R-:W1:Y:S01]  /*0230*/  LDC R7, c[0x0][0x394] ;  /* 0x0000e500ff077b82 */ /* 0x000e620000000800 */
[----:B------:R-:W-:Y:S01]  /*0240*/  IMAD.MOV.U32 R16, RZ, RZ, RZ ;  /* 0x000000ffff107224 */ /* 0x000fe200078e00ff */
[----:B-1----:R-:W-:-:S13]  /*0250*/  ISETP.GE.AND P0, PT, R7, 0x1, PT ;  /* 0x000000010700780c */ /* 0x002fda0003f06270 */
[----:B------:R-:W-:Y:S05]  /*0260*/  @!P0 BRA `(.L_x_2) ;  /* 0x0000000c00ac8947 */ /* 0x000fea0003800000 */
[C---:B------:R-:W-:Y:S01]  /*0270*/  ISETP.GE.U32.AND P0, PT, R7.reuse, 0x4, PT ;  /* 0x000000040700780c */ /* 0x040fe20003f06070 */
[-C--:B------:R-:W-:Y:S01]  /*0280*/  IMAD R4, R2, R7.reuse, RZ ;  /* 0x0000000702047224 */ /* 0x080fe200078e02ff */
[----:B------:R-:W-:Y:S01]  /*0290*/  LOP3.LUT R6, R7, 0x3, RZ, 0xc0, !PT ;  /* 0x0000000307067812 */ /* 0x000fe200078ec0ff */
[----:B------:R-:W-:Y:S02]  /*02a0*/  IMAD R5, R3, R7, RZ ;  /* 0x0000000703057224 */ /* 0x000fe400078e02ff */
[----:B------:R-:W-:Y:S02]  /*02b0*/  IMAD.MOV.U32 R16, RZ, RZ, RZ ;  /* 0x000000ffff107224 */ /* 0x000fe400078e00ff */
[----:B------:R-:W-:-:S06]  /*02c0*/  IMAD.MOV.U32 R0, RZ, RZ, RZ ;  /* 0x000000ffff007224 */ /* 0x000fcc00078e00ff */
[----:B------:R-:W-:Y:S05]  /*02d0*/  @!P0 BRA `(.L_x_3) ;  /* 0x0000000800a48947 */ /* 0x000fea0003800000 */
[----:B------:R-:W1:Y:S01]  /*02e0*/  LDC.64 R8, c[0x0][0x380] ;  /* 0x0000e000ff087b82 */ /* 0x000e620000000a00 */
[----:B------:R-:W-:Y:S01]  /*02f0*/  BSSY.RECONVERGENT B0, `(.L_x_4) ;  /* 0x00000a4000007945 */ /* 0x000fe20003800200 */
[----:B------:R-:W-:-:S06]  /*0300*/  IMAD.MOV.U32 R16, RZ, RZ, RZ ;  /* 0x000000ffff107224 */ /* 0x000fcc00078e00ff */
[----:B------:R-:W2:Y:S01]  /*0310*/  LDC.64 R18, c[0x0][0x380] ;  /* 0x0000e000ff127b82 */ /* 0x000ea20000000a00 */
[----:B-1----:R-:W-:-:S03]  /*0320*/  IMAD.WIDE.U32 R8, R4, 0x4, R8 ;  /* 0x0000000404087825 */ /* 0x002fc600078e0008 */
[----:B------:R-:W-:Y:S02]  /*0330*/  IADD3 R12, P0, PT, R8, 0x8, RZ ;  /* 0x00000008080c7810 */ /* 0x000fe40007f1e0ff */
[----:B------:R-:W-:Y:S01]  /*0340*/  LOP3.LUT R8, R7, 0x7ffffffc, RZ, 0xc0, !PT ;  /* 0x7ffffffc07087812 */ /* 0x000fe200078ec0ff */
[----:B------:R-:W-:Y:S02]  /*0350*/  IMAD.MOV.U32 R7, RZ, RZ, R5 ;  /* 0x000000ffff077224 */ /* 0x000fe400078e0005 */
[----:B------:R-:W-:Y:S02]  /*0360*/  IMAD.X R13, RZ, RZ, R9, P0 ;  /* 0x000000ffff0d7224 */ /* 0x000fe400000e0609 */
[----:B--2---:R-:W-:-:S07]  /*0370*/  IMAD.MOV R8, RZ, RZ, -R8 ;  /* 0x000000ffff087224 */ /* 0x004fce00078e0a08 */
.L_x_20:
[C---:B0-----:R-:W-:Y:S01]  /*0380*/  R2UR UR4, R20.reuse ;  /* 0x00000000140472ca */ /* 0x041fe200000e0000 */
[----:B------:R-:W-:Y:S01]  /*0390*/  IMAD.WIDE R14, R7, 0x4, R18 ;  /* 0x00000004070e7825 */ /* 0x000fe200078e0212 */
[C---:B------:R-:W-:Y:S02]  /*03a0*/  R2UR UR5, R21.reuse ;  /* 0x00000000150572ca */ /* 0x040fe400000e0000 */
[----:B------:R-:W-:Y:S02]  /*03b0*/  R2UR UR6, R20 ;  /* 0x00000000140672ca */ /* 0x000fe400000e0000 */
[----:B------:R-:W-:-:S09]  /*03c0*/  R2UR UR7, R21 ;  /* 0x00000000150772ca */ /* 0x000fd200000e0000 */
[----:B--2---:R-:W2:Y:S04]  /*03d0*/  LDG.E R10, desc[UR4][R12.64+-0x8] ;  /* 0xfffff8040c0a7981 */ /* 0x004ea8000c1e1900 */
[----:B------:R-:W2:Y:S01]  /*03e0*/  LDG.E R9, desc[UR6][R14.64] ;  /* 0x000000060e097981 */ /* 0x000ea2000c1e1900 */
[----:B------:R-:W-:Y:S01]  /*03f0*/  BSSY.RECONVERGENT B1, `(.L_x_5) ;  /* 0x0000008000017945 */ /* 0x000fe20003800200 */
[----:B------:R-:W-:Y:S01]  /*0400*/  MOV R0, 0x470 ;  /* 0x0000047000007802 */ /* 0x000fe20000000f00 */
[----:B--2---:R-:W-:-:S04]  /*0410*/  FADD R10, R10, -R9 ;  /* 0x800000090a0a7221 */ /* 0x004fc80000000000 */
[----:B------:R-:W0:Y:S02]  /*0420*/  F2F.F64.F32 R38, R10 ;  /* 0x0000000a00267310 */ /* 0x000e240000201800 */
[----:B0-----:R-:W-:-:S10]  /*0430*/  DADD R22, -RZ, |R38| ;  /* 0x00000000ff167229 */ /* 0x001fd40000000526 */
[----:B------:R-:W-:Y:S02]  /*0440*/  IMAD.MOV.U32 R24, RZ, RZ, R22 ;  /* 0x000000ffff187224 */ /* 0x000fe400078e0016 */
[----:B-1----:R-:W-:-:S07]  /*0450*/  IMAD.MOV.U32 R9, RZ, RZ, R23 ;  /* 0x000000ffff097224 */ /* 0x002fce00078e0017 */
[----:B------:R-:W-:Y:S05]  /*0460*/  CALL.REL.NOINC `($_Z15getDistance_gpuPfS_ii$__internal_accurate_pow) ;  /* 0x0000000c00fc7944 */ /* 0x000fea0003c00000 */
[----:B------:R-:W-:Y:S05]  /*0470*/  BSYNC.RECONVERGENT B1 ;  /* 0x0000000000017941 */ /* 0x000fea0003800200 */
.L_x_5:
[----:B------:R-:W-:Y:S01]  /*0480*/  DADD R22, R38, 2 ;  /* 0x4000000026167429 */ /* 0x000fe20000000000 */
[----:B------:R-:W-:Y:S01]  /*0490*/  FSETP.NEU.AND P0, PT, R10, RZ, PT ;  /* 0x000000ff0a00720b */ /* 0x000fe20003f0d000 */
[----:B------:R-:W-:Y:S08]  /*04a0*/  BSSY.RECONVERGENT B1, `(.L_x_6) ;  /* 0x000000c000017945 */ /* 0x000ff00003800200 */
[----:B------:R-:W-:-:S02]  /*04b0*/  LOP3.LUT R22, R23, 0x7ff00000, RZ, 0xc0, !PT ;  /* 0x7ff0000017167812 */ /* 0x000fc400078ec0ff */
[----:B------:R-:W-:Y:S02]  /*04c0*/  FSEL R23, R28, RZ, P0 ;  /* 0x000000ff1c177208 */ /* 0x000fe40000000000 */
[----:B------:R-:W-:Y:S02]  /*04d0*/  ISETP.NE.AND P1, PT, R22, 0x7ff00000, PT ;  /* 0x7ff000001600780c */ /* 0x000fe40003f25270 */
[----:B------:R-:W-:-:S11]  /*04e0*/  FSEL R22, R9, RZ, P0 ;  /* 0x000000ff09167208 */ /* 0x000fd60000000000 */
[----:B------:R-:W-:Y:S05]  /*04f0*/  @P1 BRA `(.L_x_7) ;  /* 0x0000000000181947 */ /* 0x000fea0003800000 */
[----:B------:R-:W-:-:S13]  /*0500*/  FSETP.NAN.AND P0, PT, R10, R10, PT ;  /* 0x0000000a0a00720b */ /* 0x000fda0003f08000 */
[----:B------:R-:W-:Y:S01]  /*0510*/  @P0 DADD R22, R38, 2 ;  /* 0x4000000026160429 */ /* 0x000fe20000000000 */
[----:B------:R-:W-:Y:S10]  /*0520*/  @P0 BRA `(.L_x_7) ;  /* 0x00000000000c0947 */ /* 0x000ff40003800000 */
[----:B------:R-:W-:-:S14]  /*0530*/  DSETP.NEU.AND P0, PT, |R38|, +INF , PT ;  /* 0x7ff000002600742a */ /* 0x000fdc0003f0d200 */
[----:B------:R-:W-:Y:S02]  /*0540*/  @!P0 IMAD.MOV.U32 R22, RZ, RZ, 0x0 ;  /* 0x00000000ff168424 */ /* 0x000fe400078e00ff */
[----:B------:R-:W-:-:S07]  /*0550*/  @!P0 IMAD.MOV.U32 R23, RZ, RZ, 0x7ff00000 ;  /* 0x7ff00000ff178424 */ /* 0x000fce00078e00ff */
.L_x_7:
[----:B------:R-:W-:Y:S05]  /*0560*/  BSYNC.RECONVERGENT B1 ;  /* 0x0000000000017941 */ /* 0x000fea0003800200 */
.L_x_6:
[C---:B------:R-:W-:Y:S02]  /*0570*/  R2UR UR4, R20.reuse ;  /* 0x00000000140472ca */ /* 0x040fe400000e0000 */
[C---:B------:R-:W-:Y:S02]  /*0580*/  R2UR UR5, R21.reuse ;  /* 0x00000000150572ca */ /* 0x040fe400000e0000 */
[----:B------:R-:W-:Y:S02]  /*0590*/  R2UR UR6, R20 ;  /* 0x00000000140672ca */ /* 0x000fe400000e0000 */
[----:B------:R-:W-:-:S09]  /*05a0*/  R2UR UR7, R21 ;  /* 0x00000000150772ca */ /* 0x000fd200000e0000 */
[----:B------:R-:W2:Y:S04]  /*05b0*/  LDG.E R11, desc[UR4][R12.64+-0x4] ;  /* 0xfffffc040c0b7981 */ /* 0x000ea8000c1e1900 */
[----:B------:R-:W2:Y:S01]  /*05c0*/  LDG.E R0, desc[UR6][R14.64+0x4] ;  /* 0x000004060e007981 */ /* 0x000ea2000c1e1900 */
[----:B------:R-:W0:Y:S01]  /*05d0*/  F2F.F64.F32 R16, R16 ;  /* 0x0000001000107310 */ /* 0x000e220000201800 */
[----:B------:R-:W-:Y:S01]  /*05e0*/  FSETP.NEU.AND P0, PT, R10, 1, PT ;  /* 0x3f8000000a00780b */ /* 0x000fe20003f0d000 */
[----:B------:R-:W-:Y:S03]  /*05f0*/  BSSY.RECONVERGENT B1, `(.L_x_8) ;  /* 0x000000b000017945 */ /* 0x000fe60003800200 */
[----:B------:R-:W-:-:S02]  /*0600*/  FSEL R22, R22, RZ, P0 ;  /* 0x000000ff16167208 */ /* 0x000fc40000000000 */
[----:B------:R-:W-:-:S06]  /*0610*/  FSEL R23, R23, 1.875, P0 ;  /* 0x3ff0000017177808 */ /* 0x000fcc0000000000 */
[----:B0-----:R-:W-:-:S06]  /*0620*/  DADD R22, R16, R22 ;  /* 0x0000000010167229 */ /* 0x001fcc0000000016 */
[----:B------:R-:W-:Y:S01]  /*0630*/  F2F.F32.F64 R17, R22 ;  /* 0x0000001600117310 */ /* 0x000fe20000301000 */
[----:B--2---:R-:W-:Y:S01]  /*0640*/  FADD R11, R11, -R0 ;  /* 0x800000000b0b7221 */ /* 0x004fe20000000000 */
[----:B------:R-:W-:-:S06]  /*0650*/  MOV R0, 0x6a0 ;  /* 0x000006a000007802 */ /* 0x000fcc0000000f00 */
[----:B------:R-:W0:Y:S02]  /*0660*/  F2F.F64.F32 R38, R11 ;  /* 0x0000000b00267310 */ /* 0x000e240000201800 */
[----:B0-----:R-:W-:-:S10]  /*0670*/  DADD R24, -RZ, |R38| ;  /* 0x00000000ff187229 */ /* 0x001fd40000000526 */
[----:B------:R-:W-:-:S07]  /*0680*/  IMAD.MOV.U32 R9, RZ, RZ, R25 ;  /* 0x000000ffff097224 */ /* 0x000fce00078e0019 */
[----:B------:R-:W-:Y:S05]  /*0690*/  CALL.REL.NOINC `($_Z15getDistance_gpuPfS_ii$__internal_accurate_pow) ;  /* 0x0000000c00707944 */ /* 0x000fea0003c00000 */
[----:B------:R-:W-:Y:S05]  /*06a0*/  BSYNC.RECONVERGENT B1 ;  /* 0x0000000000017941 */ /* 0x000fea0003800200 */
.L_x_8:
        /* <DEDUP_REMOVED lines=9> */
[----:B------:R-:W-:Y:S05]  /*0740*/  @P0 BRA `(.L_x_11) ;  /* 0x0000000000140947 */ /* 0x000fea0003800000 */
[----:B------:R-:W-:-:S14]  /*0750*/  DSETP.NEU.AND P0, PT, |R38|, +INF , PT ;  /* 0x7ff000002600742a */ /* 0x000fdc0003f0d200 */
[----:B------:R-:W-:Y:S05]  /*0760*/  @P0 BRA `(.L_x_10) ;  /* 0x0000000000100947 */ /* 0x000fea0003800000 */
[----:B------:R-:W-:Y:S02]  /*0770*/  IMAD.MOV.U32 R22, RZ, RZ, 0x0 ;  /* 0x00000000ff167424 */ /* 0x000fe400078e00ff */
[----:B------:R-:W-:Y:S01]  /*0780*/  IMAD.MOV.U32 R23, RZ, RZ, 0x7ff00000 ;  /* 0x7ff00000ff177424 */ /* 0x000fe200078e00ff */
[----:B------:R-:W-:Y:S06]  /*0790*/  BRA `(.L_x_10) ;  /* 0x0000000000047947 */ /* 0x000fec0003800000 */
.L_x_11:
[----:B------:R-:W-:-:S11]  /*07a0*/  DADD R22, R38, 2 ;  /* 0x4000000026167429 */ /* 0x000fd60000000000 */
.L_x_10:
[----:B------:R-:W-:Y:S05]  /*07b0*/  BSYNC.RECONVERGENT B1 ;  /* 0x0000000000017941 */ /* 0x000fea0003800200 */
.L_x_9:
        /* <DEDUP_REMOVED lines=8> */
[----:B------:R-:W-:Y:S01]  /*0840*/  BSSY.RECONVERGENT B1, `(.L_x_12) ;  /* 0x000000b000017945 */ /* 0x000fe20003800200 */
[----:B------:R-:W-:Y:S02]  /*0850*/  MOV R0, 0x8f0 ;  /* 0x000008f000007802 */ /* 0x000fe40000000f00 */
[----:B------:R-:W-:-:S02]  /*0860*/  FSEL R22, R22, RZ, P0 ;  /* 0x000000ff16167208 */ /* 0x000fc40000000000 */
[----:B------:R-:W-:-:S06]  /*0870*/  FSEL R23, R23, 1.875, P0 ;  /* 0x3ff0000017177808 */ /* 0x000fcc0000000000 */
[----:B0-----:R-:W-:-:S06]  /*0880*/  DADD R22, R16, R22 ;  /* 0x0000000010167229 */ /* 0x001fcc0000000016 */
[----:B------:R-:W-:Y:S01]  /*0890*/  F2F.F32.F64 R11, R22 ;  /* 0x00000016000b7310 */ /* 0x000fe20000301000 */
[----:B--2---:R-:W-:-:S07]  /*08a0*/  FADD R10, R10, -R9 ;  /* 0x800000090a0a7221 */ /* 0x004fce0000000000 */
[----:B------:R-:W0:Y:S02]  /*08b0*/  F2F.F64.F32 R38, R10 ;  /* 0x0000000a00267310 */ /* 0x000e240000201800 */
[----:B0-----:R-:W-:-:S10]  /*08c0*/  DADD R24, -RZ, |R38| ;  /* 0x00000000ff187229 */ /* 0x001fd40000000526 */
[----:B------:R-:W-:-:S07]  /*08d0*/  IMAD.MOV.U32 R9, RZ, RZ, R25 ;  /* 0x000000ffff097224 */ /* 0x000fce00078e0019 */
[----:B------:R-:W-:Y:S05]  /*08e0*/  CALL.REL.NOINC `($_Z15getDistance_gpuPfS_ii$__internal_accurate_pow) ;  /* 0x0000000800dc7944 */ /* 0x000fea0003c00000 */
[----:B------:R-:W-:Y:S05]  /*08f0*/  BSYNC.RECONVERGENT B1 ;  /* 0x0000000000017941 */ /* 0x000fea0003800200 */
.L_x_12:
[----:B------:R-:W-:Y:S01]  /*0900*/  DADD R16, R38, 2 ;  /* 0x4000000026107429 */ /* 0x000fe20000000000 */
[----:B------:R-:W-:Y:S01]  /*0910*/  FSETP.NEU.AND P0, PT, R10, RZ, PT ;  /* 0x000000ff0a00720b */ /* 0x000fe20003f0d000 */
[----:B------:R-:W-:Y:S03]  /*0920*/  BSSY.RECONVERGENT B1, `(.L_x_13) ;  /* 0x000000e000017945 */ /* 0x000fe60003800200 */
[----:B------:R-:W-:Y:S02]  /*0930*/  FSEL R22, R9, RZ, P0 ;  /* 0x000000ff09167208 */ /* 0x000fe40000000000 */
[----:B------:R-:W-:-:S03]  /*0940*/  FSEL R23, R28, RZ, P0 ;  /* 0x000000ff1c177208 */ /* 0x000fc60000000000 */
[----:B------:R-:W-:-:S04]  /*0950*/  LOP3.LUT R16, R17, 0x7ff00000, RZ, 0xc0, !PT ;  /* 0x7ff0000011107812 */ /* 0x000fc800078ec0ff */
[----:B------:R-:W-:-:S13]  /*0960*/  ISETP.NE.AND P1, PT, R16, 0x7ff00000, PT ;  /* 0x7ff000001000780c */ /* 0x000fda0003f25270 */
        /* <DEDUP_REMOVED lines=8> */
.L_x_15:
[----:B------:R-:W-:-:S11]  /*09f0*/  DADD R22, R38, 2 ;  /* 0x4000000026167429 */ /* 0x000fd60000000000 */
.L_x_14:
[----:B------:R-:W-:Y:S05]  /*0a00*/  BSYNC.RECONVERGENT B1 ;  /* 0x0000000000017941 */ /* 0x000fea0003800200 */
.L_x_13:
        /* <DEDUP_REMOVED lines=17> */
[----:B------:R-:W-:Y:S02]  /*0b20*/  IMAD.MOV.U32 R24, RZ, RZ, R22 ;  /* 0x000000ffff187224 */ /* 0x000fe400078e0016 */
[----:B------:R-:W-:-:S07]  /*0b30*/  IMAD.MOV.U32 R9, RZ, RZ, R23 ;  /* 0x000000ffff097224 */ /* 0x000fce00078e0017 */
[----:B------:R-:W-:Y:S05]  /*0b40*/  CALL.REL.NOINC `($_Z15getDistance_gpuPfS_ii$__internal_accurate_pow) ;  /* 0x0000000800447944 */ /* 0x000fea0003c00000 */
[----:B------:R-:W-:Y:S05]  /*0b50*/  BSYNC.RECONVERGENT B1 ;  /* 0x0000000000017941 */ /* 0x000fea0003800200 */
.L_x_16:
        /* <DEDUP_REMOVED lines=15> */
.L_x_19:
[----:B------:R-:W-:-:S11]  /*0c50*/  DADD R14, R16, 2 ;  /* 0x40000000100e7429 */ /* 0x000fd60000000000 */
.L_x_18:
[----:B------:R-:W-:Y:S05]  /*0c60*/  BSYNC.RECONVERGENT B1 ;  /* 0x0000000000017941 */ /* 0x000fea0003800200 */
.L_x_17:
[----:B------:R-:W0:Y:S01]  /*0c70*/  F2F.F64.F32 R10, R10 ;  /* 0x0000000a000a7310 */ /* 0x000e220000201800 */
[----:B------:R-:W-:Y:S01]  /*0c80*/  FSETP.NEU.AND P0, PT, R38, 1, PT ;  /* 0x3f8000002600780b */ /* 0x000fe20003f0d000 */
[----:B------:R-:W-:Y:S01]  /*0c90*/  VIADD R8, R8, 0x4 ;  /* 0x0000000408087836 */ /* 0x000fe20000000000 */
[----:B------:R-:W-:Y:S01]  /*0ca0*/  IADD3 R12, P1, PT, R12, 0x10, RZ ;  /* 0x000000100c0c7810 */ /* 0x000fe20007f3e0ff */
[----:B------:R-:W-:Y:S01]  /*0cb0*/  VIADD R7, R7, 0x4 ;  /* 0x0000000407077836 */ /* 0x000fe20000000000 */
[----:B------:R-:W-:Y:S02]  /*0cc0*/  FSEL R16, R14, RZ, P0 ;  /* 0x000000ff0e107208 */ /* 0x000fe40000000000 */
[----:B------:R-:W-:Y:S01]  /*0cd0*/  FSEL R17, R15, 1.875, P0 ;  /* 0x3ff000000f117808 */ /* 0x000fe20000000000 */
[----:B------:R-:W-:Y:S01]  /*0ce0*/  IMAD.X R13, RZ, RZ, R13, P1 ;  /* 0x000000ffff0d7224 */ /* 0x000fe200008e060d */
[----:B------:R-:W-:-:S04]  /*0cf0*/  ISETP.NE.AND P0, PT, R8, RZ, PT ;  /* 0x000000ff0800720c */ /* 0x000fc80003f05270 */
[----:B0-----:R-:W-:-:S10]  /*0d00*/  DADD R16, R10, R16 ;  /* 0x000000000a107229 */ /* 0x001fd40000000010 */
[----:B------:R1:W2:Y:S01]  /*0d10*/  F2F.F32.F64 R16, R16 ;  /* 0x0000001000107310 */ /* 0x0002a20000301000 */
[----:B------:R-:W-:Y:S05]  /*0d20*/  @P0 BRA `(.L_x_20) ;  /* 0xfffffff400940947 */ /* 0x000fea000383ffff */
[----:B------:R-:W-:Y:S05]  /*0d30*/  BSYNC.RECONVERGENT B0 ;  /* 0x0000000000007941 */ /* 0x000fea0003800200 */
.L_x_4:
[----:B------:R-:W0:Y:S02]  /*0d40*/  LDCU UR4, c[0x0][0x394] ;  /* 0x00007280ff0477ac */ /* 0x000e240008000800 */
[----:B0-----:R-:W-:-:S06]  /*0d50*/  ULOP3.LUT UR4, UR4, 0x7ffffffc, URZ, 0xc0, !UPT ;  /* 0x7ffffffc04047892 */ /* 0x001fcc000f8ec0ff */
[----:B------:R-:W-:-:S07]  /*0d60*/  IMAD.U32 R0, RZ, RZ, UR4 ;  /* 0x00000004ff007e24 */ /* 0x000fce000f8e00ff */
.L_x_3:
[----:B------:R-:W-:Y:S01]  /*0d70*/  ISETP.NE.AND P0, PT, R6, RZ, PT ;  /* 0x000000ff0600720c */ /* 0x000fe20003f05270 */
[----:B------:R-:W-:-:S12]  /*0d80*/  BSSY.RECONVERGENT B0, `(.L_x_2) ;  /* 0x0000039000007945 */ /* 0x000fd80003800200 */
[----:B------:R-:W-:Y:S05]  /*0d90*/  @!P0 BRA `(.L_x_21) ;  /* 0x0000000000dc8947 */ /* 0x000fea0003800000 */
[----:B------:R-:W3:Y:S01]  /*0da0*/  LDC.64 R8, c[0x0][0x380] ;  /* 0x0000e000ff087b82 */ /* 0x000ee20000000a00 */
[--C-:B------:R-:W-:Y:S02]  /*0db0*/  IMAD.IADD R7, R4, 0x1, R0.reuse ;  /* 0x0000000104077824 */ /* 0x100fe400078e0200 */
[----:B------:R-:W-:Y:S02]  /*0dc0*/  IMAD.IADD R5, R5, 0x1, R0 ;  /* 0x0000000105057824 */ /* 0x000fe400078e0200 */
[----:B------:R-:W-:-:S03]  /*0dd0*/  IMAD.MOV R6, RZ, RZ, -R6 ;  /* 0x000000ffff067224 */ /* 0x000fc600078e0a06 */
[----:B------:R-:W4:Y:S01]  /*0de0*/  LDC.64 R10, c[0x0][0x380] ;  /* 0x0000e000ff0a7b82 */ /* 0x000f220000000a00 */
[----:B---3--:R-:W-:-:S04]  /*0df0*/  IMAD.WIDE.U32 R8, R7, 0x4, R8 ;  /* 0x0000000407087825 */ /* 0x008fc800078e0008 */
[----:B------:R-:W-:Y:S02]  /*0e00*/  IMAD.MOV.U32 R4, RZ, RZ, R8 ;  /* 0x000000ffff047224 */ /* 0x000fe400078e0008 */
[----:B------:R-:W-:-:S07]  /*0e10*/  IMAD.MOV.U32 R7, RZ, RZ, R9 ;  /* 0x000000ffff077224 */ /* 0x000fce00078e0009 */
.L_x_26:
[C---:B0-----:R-:W-:Y:S01]  /*0e20*/  R2UR UR4, R20.reuse ;  /* 0x00000000140472ca */ /* 0x041fe200000e0000 */
[----:B----4-:R-:W-:Y:S01]  /*0e30*/  IMAD.WIDE R14, R5, 0x4, R10 ;  /* 0x00000004050e7825 */ /* 0x010fe200078e020a */
[C---:B------:R-:W-:Y:S02]  /*0e40*/  R2UR UR5, R21.reuse ;  /* 0x00000000150572ca */ /* 0x040fe400000e0000 */
[----:B------:R-:W-:Y:S01]  /*0e50*/  R2UR UR6, R20 ;  /* 0x00000000140672ca */ /* 0x000fe200000e0000 */
[----:B------:R-:W-:Y:S01]  /*0e60*/  IMAD.MOV.U32 R18, RZ, RZ, R4 ;  /* 0x000000ffff127224 */ /* 0x000fe200078e0004 */
[----:B------:R-:W-:Y:S01]  /*0e70*/  R2UR UR7, R21 ;  /* 0x00000000150772ca */ /* 0x000fe200000e0000 */
[----:B------:R-:W-:-:S08]  /*0e80*/  IMAD.MOV.U32 R19, RZ, RZ, R7 ;  /* 0x000000ffff137224 */ /* 0x000fd000078e0007 */
[----:B---3--:R-:W3:Y:S04]  /*0e90*/  LDG.E R8, desc[UR4][R18.64] ;  /* 0x0000000412087981 */ /* 0x008ee8000c1e1900 */
[----:B------:R-:W3:Y:S01]  /*0ea0*/  LDG.E R15, desc[UR6][R14.64] ;  /* 0x000000060e0f7981 */ /* 0x000ee2000c1e1900 */
[----:B------:R-:W-:Y:S01]  /*0eb0*/  BSSY.RECONVERGENT B1, `(.L_x_22) ;  /* 0x0000008000017945 */ /* 0x000fe20003800200 */
[----:B------:R-:W-:Y:S01]  /*0ec0*/  MOV R0, 0xf30 ;  /* 0x00000f3000007802 */ /* 0x000fe20000000f00 */
[----:B---3--:R-:W-:-:S04]  /*0ed0*/  FADD R8, R8, -R15 ;  /* 0x8000000f08087221 */ /* 0x008fc80000000000 */
[----:B------:R-:W0:Y:S02]  /*0ee0*/  F2F.F64.F32 R12, R8 ;  /* 0x00000008000c7310 */ /* 0x000e240000201800 */
[----:B0-----:R-:W-:-:S10]  /*0ef0*/  DADD R22, -RZ, |R12| ;  /* 0x00000000ff167229 */ /* 0x001fd4000000050c */
[----:B------:R-:W-:Y:S02]  /*0f00*/  IMAD.MOV.U32 R24, RZ, RZ, R22 ;  /* 0x000000ffff187224 */ /* 0x000fe400078e0016 */
[----:B------:R-:W-:-:S07]  /*0f10*/  IMAD.MOV.U32 R9, RZ, RZ, R23 ;  /* 0x000000ffff097224 */ /* 0x000fce00078e0017 */
[----:B-12---:R-:W-:Y:S05]  /*0f20*/  CALL.REL.NOINC `($_Z15getDistance_gpuPfS_ii$__internal_accurate_pow) ;  /* 0x00000004004c7944 */ /* 0x006fea0003c00000 */
[----:B------:R-:W-:Y:S05]  /*0f30*/  BSYNC.RECONVERGENT B1 ;  /* 0x0000000000017941 */ /* 0x000fea0003800200 */
.L_x_22:
        /* <DEDUP_REMOVED lines=15> */
.L_x_25:
[----:B------:R-:W-:-:S11]  /*1030*/  DADD R14, R12, 2 ;  /* 0x400000000c0e7429 */ /* 0x000fd60000000000 */
.L_x_24:
[----:B------:R-:W-:Y:S05]  /*1040*/  BSYNC.RECONVERGENT B1 ;  /* 0x0000000000017941 */ /* 0x000fea0003800200 */
.L_x_23:
        /* <DEDUP_REMOVED lines=9> */
[----:B0-----:R-:W-:-:S06]  /*10e0*/  DADD R8, R16, R8 ;  /* 0x0000000010087229 */ /* 0x001fcc0000000008 */
[----:B------:R3:W0:Y:S03]  /*10f0*/  F2F.F32.F64 R16, R8 ;  /* 0x0000000800107310 */ /* 0x0006260000301000 */
[----:B------:R-:W-:Y:S05]  /*1100*/  @P0 BRA `(.L_x_26) ;  /* 0xfffffffc00440947 */ /* 0x000fea000383ffff */
.L_x_21:
[----:B------:R-:W-:Y:S05]  /*1110*/  BSYNC.RECONVERGENT B0 ;  /* 0x0000000000007941 */ /* 0x000fea0003800200 */
.L_x_2:
[----:B0-2---:R-:W-:Y:S01]  /*1120*/  VIADD R0, R16, 0xf3000000 ;  /* 0xf300000010007836 */ /* 0x005fe20000000000 */
[----:B------:R0:W2:Y:S01]  /*1130*/  MUFU.RSQ R5, R16 ;  /* 0x0000001000057308 */ /* 0x0000a20000001400 */
[----:B------:R-:W-:Y:S03]  /*1140*/  BSSY.RECONVERGENT B0, `(.L_x_27) ;  /* 0x000000b000007945 */ /* 0x000fe60003800200 */
[----:B------:R-:W-:-:S13]  /*1150*/  ISETP.GT.U32.AND P0, PT, R0, 0x727fffff, PT ;  /* 0x727fffff0000780c */ /* 0x000fda0003f04070 */
[----:B0-2---:R-:W-:Y:S05]  /*1160*/  @!P0 BRA `(.L_x_28) ;  /* 0x0000000000108947 */ /* 0x005fea0003800000 */
[----:B---3--:R-:W-:-:S07]  /*1170*/  MOV R8, 0x1190 ;  /* 0x0000119000087802 */ /* 0x008fce0000000f00 */
[----:B-1----:R-:W-:Y:S05]  /*1180*/  CALL.REL.NOINC `($__internal_0_$__cuda_sm20_sqrt_rn_f32_slowpath) ;  /* 0x00000000005c7944 */ /* 0x002fea0003c00000 */
[----:B------:R-:W-:Y:S01]  /*1190*/  IMAD.MOV.U32 R7, RZ, RZ, R0 ;  /* 0x000000ffff077224 */ /* 0x000fe200078e0000 */
[----:B------:R-:W-:Y:S06]  /*11a0*/  BRA `(.L_x_29) ;  /* 0x0000000000107947 */ /* 0x000fec0003800000 */
.L_x_28:
[C---:B------:R-:W-:Y:S01]  /*11b0*/  FMUL.FTZ R7, R5.reuse, R16 ;  /* 0x0000001005077220 */ /* 0x040fe20000410000 */
[----:B------:R-:W-:-:S03]  /*11c0*/  FMUL.FTZ R0, R5, 0.5 ;  /* 0x3f00000005007820 */ /* 0x000fc60000410000 */
[----:B------:R-:W-:-:S04]  /*11d0*/  FFMA R16, -R7, R7, R16 ;  /* 0x0000000707107223 */ /* 0x000fc80000000110 */
[----:B------:R-:W-:-:S07]  /*11e0*/  FFMA R7, R16, R0, R7 ;  /* 0x0000000010077223 */ /* 0x000fce0000000007 */
.L_x_29:
[----:B------:R-:W-:Y:S05]  /*11f0*/  BSYNC.RECONVERGENT B0 ;  /* 0x0000000000007941 */ /* 0x000fea0003800200 */
.L_x_27:
[----:B------:R-:W0:Y:S01]  /*1200*/  LDC.64 R4, c[0x0][0x388] ;  /* 0x0000e200ff047b82 */ /* 0x000e220000000a00 */
[----:B------:R-:W2:Y:S01]  /*1210*/  LDCU UR4, c[0x0][0x390] ;  /* 0x00007200ff0477ac */ /* 0x000ea20008000800 */
[----:B------:R-:W-:Y:S02]  /*1220*/  R2UR UR6, R20 ;  /* 0x00000000140672ca */ /* 0x000fe400000e0000 */
[----:B------:R-:W-:Y:S01]  /*1230*/  R2UR UR7, R21 ;  /* 0x00000000150772ca */ /* 0x000fe200000e0000 */
[----:B--2---:R-:W-:-:S04]  /*1240*/  IMAD R3, R2, UR4, R3 ;  /* 0x0000000402037c24 */ /* 0x004fc8000f8e0203 */
[----:B0-----:R-:W-:-:S08]  /*1250*/  IMAD.WIDE R2, R3, 0x4, R4 ;  /* 0x0000000403027825 */ /* 0x001fd000078e0204 */
[----:B------:R-:W-:Y:S01]  /*1260*/  STG.E desc[UR6][R2.64], R7 ;  /* 0x0000000702007986 */ /* 0x000fe2000c101906 */
[----:B------:R-:W-:Y:S05]  /*1270*/  EXIT ;  /* 0x000000000000794d */ /* 0x000fea0003800000 */
.L_x_1:
[----:B------:R-:W1:Y:S01]  /*1280*/  LDC.64 R4, c[0x0][0x388] ;  /* 0x0000e200ff047b82 */ /* 0x000e620000000a00 */
[----:B0-----:R-:W-:Y:S01]  /*1290*/  R2UR UR4, R20 ;  /* 0x00000000140472ca */ /* 0x001fe200000e0000 */
[----:B------:R-:W-:Y:S01]  /*12a0*/  IMAD R3, R2, R7, R2 ;  /* 0x0000000702037224 */ /* 0x000fe200078e0202 */
[----:B------:R-:W-:Y:S01]  /*12b0*/  R2UR UR5, R21 ;  /* 0x00000000150572ca */ /* 0x000fe200000e0000 */
[----:B------:R-:W-:Y:S02]  /*12c0*/  IMAD.MOV.U32 R7, RZ, RZ, 0x42c80000 ;  /* 0x42c80000ff077424 */ /* 0x000fe400078e00ff */
[----:B-1----:R-:W-:-:S10]  /*12d0*/  IMAD.WIDE.U32 R2, R3, 0x4, R4 ;  /* 0x0000000403027825 */ /* 0x002fd400078e0004 */
[----:B------:R-:W-:Y:S01]  /*12e0*/  STG.E desc[UR4][R2.64], R7 ;  /* 0x0000000702007986 */ /* 0x000fe2000c101904 */
[----:B------:R-:W-:Y:S05]  /*12f0*/  EXIT ;  /* 0x000000000000794d */ /* 0x000fea0003800000 */
        .weak           $__internal_0_$__cuda_sm20_sqrt_rn_f32_slowpath
        .type           $__internal_0_$__cuda_sm20_sqrt_rn_f32_slowpath,@function
        .size           $__internal_0_$__cuda_sm20_sqrt_rn_f32_slowpath,($_Z15getDistance_gpuPfS_ii$__internal_accurate_pow - $__internal_0_$__cuda_sm20_sqrt_rn_f32_slowpath)
$__internal_0_$__cuda_sm20_sqrt_rn_f32_slowpath:
[----:B------:R-:W-:-:S13]  /*1300*/  LOP3.LUT P0, RZ, R16, 0x7fffffff, RZ, 0xc0, !PT ;  /* 0x7fffffff10ff7812 */ /* 0x000fda000780c0ff */
[----:B------:R-:W-:Y:S01]  /*1310*/  @!P0 IMAD.MOV.U32 R0, RZ, RZ, R16 ;  /* 0x000000ffff008224 */ /* 0x000fe200078e0010 */
[----:B------:R-:W-:Y:S06]  /*1320*/  @!P0 BRA `(.L_x_30) ;  /* 0x0000000000408947 */ /* 0x000fec0003800000 */
[----:B------:R-:W-:-:S13]  /*1330*/  FSETP.GEU.FTZ.AND P0, PT, R16, RZ, PT ;  /* 0x000000ff1000720b */ /* 0x000fda0003f1e000 */
[----:B------:R-:W-:Y:S01]  /*1340*/  @!P0 IMAD.MOV.U32 R0, RZ, RZ, 0x7fffffff ;  /* 0x7fffffffff008424 */ /* 0x000fe200078e00ff */
[----:B------:R-:W-:Y:S06]  /*1350*/  @!P0 BRA `(.L_x_30) ;  /* 0x0000000000348947 */ /* 0x000fec0003800000 */
[----:B------:R-:W-:-:S13]  /*1360*/  FSETP.GTU.FTZ.AND P0, PT, |R16|, +INF , PT ;  /* 0x7f8000001000780b */ /* 0x000fda0003f1c200 */
[----:B------:R-:W-:Y:S01]  /*1370*/  @P0 FADD.FTZ R0, R16, 1 ;  /* 0x3f80000010000421 */ /* 0x000fe20000010000 */
[----:B------:R-:W-:Y:S06]  /*1380*/  @P0 BRA `(.L_x_30) ;  /* 0x0000000000280947 */ /* 0x000fec0003800000 */
[----:B------:R-:W-:-:S13]  /*1390*/  FSETP.NEU.FTZ.AND P0, PT, |R16|, +INF , PT ;  /* 0x7f8000001000780b */ /* 0x000fda0003f1d200 */
[----:B------:R-:W-:-:S04]  /*13a0*/  @P0 FFMA R4, R16, 1.84467440737095516160e+19, RZ ;  /* 0x5f80000010040823 */ /* 0x000fc800000000ff */
[----:B------:R-:W0:Y:S02]  /*13b0*/  @P0 MUFU.RSQ R5, R4 ;  /* 0x0000000400050308 */ /* 0x000e240000001400 */
[----:B0-----:R-:W-:Y:S01]  /*13c0*/  @P0 FMUL.FTZ R7, R4, R5 ;  /* 0x0000000504070220 */ /* 0x001fe20000410000 */
[----:B------:R-:W-:-:S03]  /*13d0*/  @P0 FMUL.FTZ R5, R5, 0.5 ;  /* 0x3f00000005050820 */ /* 0x000fc60000410000 */
[----:B------:R-:W-:-:S04]  /*13e0*/  @P0 FADD.FTZ R0, -R7, -RZ ;  /* 0x800000ff07000221 */ /* 0x000fc80000010100 */
[----:B------:R-:W-:Y:S01]  /*13f0*/  @P0 FFMA R6, R7, R0, R4 ;  /* 0x0000000007060223 */ /* 0x000fe20000000004 */
[----:B------:R-:W-:-:S03]  /*1400*/  @!P0 IMAD.MOV.U32 R0, RZ, RZ, R16 ;  /* 0x000000ffff008224 */ /* 0x000fc600078e0010 */
[----:B------:R-:W-:-:S04]  /*1410*/  @P0 FFMA R5, R6, R5, R7 ;  /* 0x0000000506050223 */ /* 0x000fc80000000007 */
[----:B------:R-:W-:-:S07]  /*1420*/  @P0 FMUL.FTZ R0, R5, 2.3283064365386962891e-10 ;  /* 0x2f80000005000820 */ /* 0x000fce0000410000 */
.L_x_30:
[----:B------:R-:W-:Y:S02]  /*1430*/  IMAD.MOV.U32 R4, RZ, RZ, R8 ;  /* 0x000000ffff047224 */ /* 0x000fe400078e0008 */
[----:B------:R-:W-:-:S04]  /*1440*/  IMAD.MOV.U32 R5, RZ, RZ, 0x0 ;  /* 0x00000000ff057424 */ /* 0x000fc800078e00ff */
[----:B------:R-:W-:Y:S05]  /*1450*/  RET.REL.NODEC R4 `(_Z15getDistance_gpuPfS_ii) ;  /* 0xffffffe804e87950 */ /* 0x000fea0003c3ffff */
        .type           $_Z15getDistance_gpuPfS_ii$__internal_accurate_pow,@function
        .size           $_Z15getDistance_gpuPfS_ii$__internal_accurate_pow,(.L_x_42 - $_Z15getDistance_gpuPfS_ii$__internal_accurate_pow)
$_Z15getDistance_gpuPfS_ii$__internal_accurate_pow:
[----:B------:R-:W-:Y:S01]  /*1460*/  ISETP.GT.U32.AND P0, PT, R9, 0xfffff, PT ;  /* 0x000fffff0900780c */ /* 0x000fe20003f04070 */
[----:B------:R-:W-:Y:S01]  /*1470*/  IMAD.MOV.U32 R22, RZ, RZ, R24 ;  /* 0x000000ffff167224 */ /* 0x000fe200078e0018 */
[----:B------:R-:W-:Y:S01]  /*1480*/  UMOV UR4, 0x7d2cafe2 ;  /* 0x7d2cafe200047882 */ /* 0x000fe20000000000 */
[----:B------:R-:W-:Y:S01]  /*1490*/  IMAD.MOV.U32 R23, RZ, RZ, R9 ;  /* 0x000000ffff177224 */ /* 0x000fe200078e0009 */
[----:B------:R-:W-:Y:S01]  /*14a0*/  UMOV UR5, 0x3eb0f5ff ;  /* 0x3eb0f5ff00057882 */ /* 0x000fe20000000000 */
[----:B------:R-:W-:Y:S01]  /*14b0*/  IMAD.MOV.U32 R26, RZ, RZ, 0x41ad3b5a ;  /* 0x41ad3b5aff1a7424 */ /* 0x000fe200078e00ff */
[----:B------:R-:W-:Y:S01]  /*14c0*/  UMOV UR6, 0x3b39803f ;  /* 0x3b39803f00067882 */ /* 0x000fe20000000000 */
[----:B------:R-:W-:Y:S01]  /*14d0*/  IMAD.MOV.U32 R27, RZ, RZ, 0x3ed0f5d2 ;  /* 0x3ed0f5d2ff1b7424 */ /* 0x000fe200078e00ff */
[----:B------:R-:W-:-:S05]  /*14e0*/  UMOV UR7, 0x3c7abc9e ;  /* 0x3c7abc9e00077882 */ /* 0x000fca0000000000 */
[----:B------:R-:W-:Y:S01]  /*14f0*/  @!P0 DMUL R28, R22, 1.80143985094819840000e+16 ;  /* 0x43500000161c8828 */ /* 0x000fe20000000000 */
[--C-:B------:R-:W-:Y:S01]  /*1500*/  IMAD.MOV.U32 R22, RZ, RZ, R9.reuse ;  /* 0x000000ffff167224 */ /* 0x100fe200078e0009 */
[----:B------:R-:W-:-:S08]  /*1510*/  SHF.R.U32.HI R9, RZ, 0x14, R9 ;  /* 0x00000014ff097819 */ /* 0x000fd00000011609 */
[----:B------:R-:W-:Y:S01]  /*1520*/  @!P0 IMAD.MOV.U32 R22, RZ, RZ, R29 ;  /* 0x000000ffff168224 */ /* 0x000fe200078e001d */
[----:B------:R-:W-:Y:S01]  /*1530*/  @!P0 LEA.HI R9, R29, 0xffffffca, RZ, 0xc ;  /* 0xffffffca1d098811 */ /* 0x000fe200078f60ff */
[----:B------:R-:W-:-:S03]  /*1540*/  @!P0 IMAD.MOV.U32 R24, RZ, RZ, R28 ;  /* 0x000000ffff188224 */ /* 0x000fc600078e001c */
[----:B------:R-:W-:-:S04]  /*1550*/  LOP3.LUT R22, R22, 0x800fffff, RZ, 0xc0, !PT ;  /* 0x800fffff16167812 */ /* 0x000fc800078ec0ff */
[----:B------:R-:W-:Y:S01]  /*1560*/  LOP3.LUT R25, R22, 0x3ff00000, RZ, 0xfc, !PT ;  /* 0x3ff0000016197812 */ /* 0x000fe200078efcff */
[----:B------:R-:W-:-:S03]  /*1570*/  IMAD.MOV.U32 R22, RZ, RZ, RZ ;  /* 0x000000ffff167224 */ /* 0x000fc600078e00ff */
[----:B------:R-:W-:-:S13]  /*1580*/  ISETP.GE.U32.AND P1, PT, R25, 0x3ff6a09f, PT ;  /* 0x3ff6a09f1900780c */ /* 0x000fda0003f26070 */
[----:B------:R-:W-:-:S04]  /*1590*/  @P1 VIADD R23, R25, 0xfff00000 ;  /* 0xfff0000019171836 */ /* 0x000fc80000000000 */
[----:B------:R-:W-:-:S06]  /*15a0*/  @P1 IMAD.MOV.U32 R25, RZ, RZ, R23 ;  /* 0x000000ffff191224 */ /* 0x000fcc00078e0017 */
[C---:B------:R-:W-:Y:S02]  /*15b0*/  DADD R32, R24.reuse, 1 ;  /* 0x3ff0000018207429 */ /* 0x040fe40000000000 */
[----:B------:R-:W-:-:S04]  /*15c0*/  DADD R24, R24, -1 ;  /* 0xbff0000018187429 */ /* 0x000fc80000000000 */
[----:B------:R-:W0:Y:S02]  /*15d0*/  MUFU.RCP64H R23, R33 ;  /* 0x0000002100177308 */ /* 0x000e240000001800 */
[----:B0-----:R-:W-:-:S08]  /*15e0*/  DFMA R30, -R32, R22, 1 ;  /* 0x3ff00000201e742b */ /* 0x001fd00000000116 */
[----:B------:R-:W-:-:S08]  /*15f0*/  DFMA R30, R30, R30, R30 ;  /* 0x0000001e1e1e722b */ /* 0x000fd0000000001e */
[----:B------:R-:W-:-:S08]  /*1600*/  DFMA R30, R22, R30, R22 ;  /* 0x0000001e161e722b */ /* 0x000fd00000000016 */
[----:B------:R-:W-:-:S08]  /*1610*/  DMUL R22, R24, R30 ;  /* 0x0000001e18167228 */ /* 0x000fd00000000000 */
[----:B------:R-:W-:-:S08]  /*1620*/  DFMA R22, R24, R30, R22 ;  /* 0x0000001e1816722b */ /* 0x000fd00000000016 */
[----:B------:R-:W-:-:S08]  /*1630*/  DMUL R34, R22, R22 ;  /* 0x0000001616227228 */ /* 0x000fd00000000000 */
[----:B------:R-:W-:Y:S01]  /*1640*/  DFMA R26, R34, UR4, R26 ;  /* 0x00000004221a7c2b */ /* 0x000fe2000800001a */
[----:B------:R-:W-:Y:S01]  /*1650*/  UMOV UR4, 0x75488a3f ;  /* 0x75488a3f00047882 */ /* 0x000fe20000000000 */
[----:B------:R-:W-:-:S06]  /*1660*/  UMOV UR5, 0x3ef3b20a ;  /* 0x3ef3b20a00057882 */ /* 0x000fcc0000000000 */
[----:B------:R-:W-:Y:S01]  /*1670*/  DFMA R32, R34, R26, UR4 ;  /* 0x0000000422207e2b */ /* 0x000fe2000800001a */
[----:B------:R-:W-:Y:S01]  /*1680*/  UMOV UR4, 0xe4faecd5 ;  /* 0xe4faecd500047882 */ /* 0x000fe20000000000 */
[----:B------:R-:W-:Y:S01]  /*1690*/  UMOV UR5, 0x3f1745cd ;  /* 0x3f1745cd00057882 */ /* 0x000fe20000000000 */
[----:B------:R-:W-:-:S05]  /*16a0*/  DADD R26, R24, -R22 ;  /* 0x00000000181a7229 */ /* 0x000fca0000000816 */
[----:B------:R-:W-:Y:S01]  /*16b0*/  DFMA R32, R34, R32, UR4 ;  /* 0x0000000422207e2b */ /* 0x000fe20008000020 */
[----:B------:R-:W-:Y:S01]  /*16c0*/  UMOV UR4, 0x258a578b ;  /* 0x258a578b00047882 */ /* 0x000fe20000000000 */
[----:B------:R-:W-:Y:S01]  /*16d0*/  UMOV UR5, 0x3f3c71c7 ;  /* 0x3f3c71c700057882 */ /* 0x000fe20000000000 */
[----:B------:R-:W-:-:S05]  /*16e0*/  DADD R26, R26, R26 ;  /* 0x000000001a1a7229 */ /* 0x000fca000000001a */
[----:B------:R-:W-:Y:S01]  /*16f0*/  DFMA R32, R34, R32, UR4 ;  /* 0x0000000422207e2b */ /* 0x000fe20008000020 */
[----:B------:R-:W-:Y:S01]  /*1700*/  UMOV UR4, 0x9242b910 ;  /* 0x9242b91000047882 */ /* 0x000fe20000000000 */
[----:B------:R-:W-:Y:S01]  /*1710*/  UMOV UR5, 0x3f624924 ;  /* 0x3f62492400057882 */ /* 0x000fe20000000000 */
[----:B------:R-:W-:-:S05]  /*1720*/  DFMA R26, R24, -R22, R26 ;  /* 0x80000016181a722b */ /* 0x000fca000000001a */
[----:B------:R-:W-:Y:S01]  /*1730*/  DFMA R32, R34, R32, UR4 ;  /* 0x0000000422207e2b */ /* 0x000fe20008000020 */
[----:B------:R-:W-:Y:S01]  /*1740*/  UMOV UR4, 0x99999dfb ;  /* 0x99999dfb00047882 */ /* 0x000fe20000000000 */
[----:B------:R-:W-:Y:S01]  /*1750*/  UMOV UR5, 0x3f899999 ;  /* 0x3f89999900057882 */ /* 0x000fe20000000000 */
[----:B------:R-:W-:-:S05]  /*1760*/  DMUL R26, R30, R26 ;  /* 0x0000001a1e1a7228 */ /* 0x000fca0000000000 */
[----:B------:R-:W-:Y:S01]  /*1770*/  DFMA R32, R34, R32, UR4 ;  /* 0x0000000422207e2b */ /* 0x000fe20008000020 */
[----:B------:R-:W-:Y:S01]  /*1780*/  UMOV UR4, 0x55555555 ;  /* 0x5555555500047882 */ /* 0x000fe20000000000 */
[----:B------:R-:W-:-:S06]  /*1790*/  UMOV UR5, 0x3fb55555 ;  /* 0x3fb5555500057882 */ /* 0x000fcc0000000000 */
[----:B------:R-:W-:-:S08]  /*17a0*/  DFMA R24, R34, R32, UR4 ;  /* 0x0000000422187e2b */ /* 0x000fd00008000020 */
[----:B------:R-:W-:Y:S01]  /*17b0*/  DADD R30, -R24, UR4 ;  /* 0x00000004181e7e29 */ /* 0x000fe20008000100 */
[----:B------:R-:W-:Y:S01]  /*17c0*/  UMOV UR4, 0xb9e7b0 ;  /* 0x00b9e7b000047882 */ /* 0x000fe20000000000 */
[----:B------:R-:W-:-:S06]  /*17d0*/  UMOV UR5, 0x3c46a4cb ;  /* 0x3c46a4cb00057882 */ /* 0x000fcc0000000000 */
[----:B------:R-:W-:Y:S02]  /*17e0*/  DFMA R32, R34, R32, R30 ;  /* 0x000000202220722b */ /* 0x000fe4000000001e */
[----:B------:R-:W-:Y:S01]  /*17f0*/  DMUL R34, R22, R22 ;  /* 0x0000001616227228 */ /* 0x000fe20000000000 */
[----:B------:R-:W-:Y:S02]  /*1800*/  VIADD R31, R27, 0x100000 ;  /* 0x001000001b1f7836 */ /* 0x000fe40000000000 */
[----:B------:R-:W-:-:S03]  /*1810*/  IMAD.MOV.U32 R30, RZ, RZ, R26 ;  /* 0x000000ffff1e7224 */ /* 0x000fc600078e001a */
[----:B------:R-:W-:Y:S01]  /*1820*/  DADD R32, R32, -UR4 ;  /* 0x8000000420207e29 */ /* 0x000fe20008000000 */
[----:B------:R-:W-:Y:S01]  /*1830*/  UMOV UR4, 0x80000000 ;  /* 0x8000000000047882 */ /* 0x000fe20000000000 */
[----:B------:R-:W-:Y:S01]  /*1840*/  DFMA R28, R22, R22, -R34 ;  /* 0x00000016161c722b */ /* 0x000fe20000000822 */
[----:B------:R-:W-:-:S07]  /*1850*/  UMOV UR5, 0x43300000 ;  /* 0x4330000000057882 */ /* 0x000fce0000000000 */
[C---:B------:R-:W-:Y:S02]  /*1860*/  DFMA R28, R22.reuse, R30, R28 ;  /* 0x0000001e161c722b */ /* 0x040fe4000000001c */
[----:B------:R-:W-:-:S08]  /*1870*/  DMUL R30, R22, R34 ;  /* 0x00000022161e7228 */ /* 0x000fd00000000000 */
[----:B------:R-:W-:-:S08]  /*1880*/  DFMA R36, R22, R34, -R30 ;  /* 0x000000221624722b */ /* 0x000fd0000000081e */
[----:B------:R-:W-:-:S08]  /*1890*/  DFMA R36, R26, R34, R36 ;  /* 0x000000221a24722b */ /* 0x000fd00000000024 */
[----:B------:R-:W-:Y:S02]  /*18a0*/  DFMA R36, R22, R28, R36 ;  /* 0x0000001c1624722b */ /* 0x000fe40000000024 */
[----:B------:R-:W-:-:S08]  /*18b0*/  DADD R28, R24, R32 ;  /* 0x00000000181c7229 */ /* 0x000fd00000000020 */
[----:B------:R-:W-:-:S08]  /*18c0*/  DADD R24, R24, -R28 ;  /* 0x0000000018187229 */ /* 0x000fd0000000081c */
[----:B------:R-:W-:Y:S02]  /*18d0*/  DADD R32, R32, R24 ;  /* 0x0000000020207229 */ /* 0x000fe40000000018 */
[----:B------:R-:W-:-:S08]  /*18e0*/  DMUL R24, R28, R30 ;  /* 0x0000001e1c187228 */ /* 0x000fd00000000000 */
[----:B------:R-:W-:-:S08]  /*18f0*/  DFMA R34, R28, R30, -R24 ;  /* 0x0000001e1c22722b */ /* 0x000fd00000000818 */
[----:B------:R-:W-:-:S08]  /*1900*/  DFMA R34, R28, R36, R34 ;  /* 0x000000241c22722b */ /* 0x000fd00000000022 */
[----:B------:R-:W-:-:S08]  /*1910*/  DFMA R32, R32, R30, R34 ;  /* 0x0000001e2020722b */ /* 0x000fd00000000022 */
[----:B------:R-:W-:-:S08]  /*1920*/  DADD R30, R24, R32 ;  /* 0x00000000181e7229 */ /* 0x000fd00000000020 */
[--C-:B------:R-:W-:Y:S02]  /*1930*/  DADD R28, R22, R30.reuse ;  /* 0x00000000161c7229 */ /* 0x100fe4000000001e */
[----:B------:R-:W-:-:S06]  /*1940*/  DADD R24, R24, -R30 ;  /* 0x0000000018187229 */ /* 0x000fcc000000081e */
[----:B------:R-:W-:Y:S02]  /*1950*/  DADD R22, R22, -R28 ;  /* 0x0000000016167229 */ /* 0x000fe4000000081c */
[----:B------:R-:W-:-:S06]  /*1960*/  DADD R24, R32, R24 ;  /* 0x0000000020187229 */ /* 0x000fcc0000000018 */
[----:B------:R-:W-:-:S08]  /*1970*/  DADD R22, R30, R22 ;  /* 0x000000001e167229 */ /* 0x000fd00000000016 */
[----:B------:R-:W-:Y:S01]  /*1980*/  DADD R22, R24, R22 ;  /* 0x0000000018167229 */ /* 0x000fe20000000016 */
[C---:B------:R-:W-:Y:S02]  /*1990*/  VIADD R24, R9.reuse, 0xfffffc01 ;  /* 0xfffffc0109187836 */ /* 0x040fe40000000000 */
[----:B------:R-:W-:Y:S02]  /*19a0*/  @P1 VIADD R24, R9, 0xfffffc02 ;  /* 0xfffffc0209181836 */ /* 0x000fe40000000000 */
[----:B------:R-:W-:-:S03]  /*19b0*/  IMAD.MOV.U32 R25, RZ, RZ, 0x43300000 ;  /* 0x43300000ff197424 */ /* 0x000fc600078e00ff */
[----:B------:R-:W-:Y:S01]  /*19c0*/  DADD R30, R26, R22 ;  /* 0x000000001a1e7229 */ /* 0x000fe20000000016 */
[----:B------:R-:W-:-:S06]  /*19d0*/  LOP3.LUT R24, R24, 0x80000000, RZ, 0x3c, !PT ;  /* 0x8000000018187812 */ /* 0x000fcc00078e3cff */
[----:B------:R-:W-:Y:S01]  /*19e0*/  DADD R24, R24, -UR4 ;  /* 0x8000000418187e29 */ /* 0x000fe20008000000 */
[----:B------:R-:W-:Y:S01]  /*19f0*/  UMOV UR4, 0xfefa39ef ;  /* 0xfefa39ef00047882 */ /* 0x000fe20000000000 */
[----:B------:R-:W-:Y:S01]  /*1a00*/  DADD R26, R28, R30 ;  /* 0x000000001c1a7229 */ /* 0x000fe2000000001e */
[----:B------:R-:W-:-:S07]  /*1a10*/  UMOV UR5, 0x3fe62e42 ;  /* 0x3fe62e4200057882 */ /* 0x000fce0000000000 */
[--C-:B------:R-:W-:Y:S02]  /*1a20*/  DFMA R22, R24, UR4, R26.reuse ;  /* 0x0000000418167c2b */ /* 0x100fe4000800001a */
[----:B------:R-:W-:-:S06]  /*1a30*/  DADD R32, R28, -R26 ;  /* 0x000000001c207229 */ /* 0x000fcc000000081a */
[----:B------:R-:W-:Y:S02]  /*1a40*/  DFMA R28, R24, -UR4, R22 ;  /* 0x80000004181c7c2b */ /* 0x000fe40008000016 */
[----:B------:R-:W-:-:S06]  /*1a50*/  DADD R32, R30, R32 ;  /* 0x000000001e207229 */ /* 0x000fcc0000000020 */
[----:B------:R-:W-:-:S08]  /*1a60*/  DADD R28, -R26, R28 ;  /* 0x000000001a1c7229 */ /* 0x000fd0000000011c */
[----:B------:R-:W-:-:S08]  /*1a70*/  DADD R26, R32, -R28 ;  /* 0x00000000201a7229 */ /* 0x000fd0000000081c */
[----:B------:R-:W-:-:S08]  /*1a80*/  DFMA R26, R24, UR6, R26 ;  /* 0x00000006181a7c2b */ /* 0x000fd0000800001a */
[----:B------:R-:W-:-:S08]  /*1a90*/  DADD R24, R22, R26 ;  /* 0x0000000016187229 */ /* 0x000fd0000000001a */
[----:B------:R-:W-:Y:S02]  /*1aa0*/  DADD R22, R22, -R24 ;  /* 0x0000000016167229 */ /* 0x000fe40000000818 */
[----:B------:R-:W-:-:S06]  /*1ab0*/  DMUL R32, R24, 2 ;  /* 0x4000000018207828 */ /* 0x000fcc0000000000 */
[----:B------:R-:W-:Y:S02]  /*1ac0*/  DADD R22, R26, R22 ;  /* 0x000000001a167229 */ /* 0x000fe40000000016 */
[----:B------:R-:W-:-:S08]  /*1ad0*/  DFMA R30, R24, 2, -R32 ;  /* 0x40000000181e782b */ /* 0x000fd00000000820 */
[----:B------:R-:W-:Y:S01]  /*1ae0*/  DFMA R30, R22, 2, R30 ;  /* 0x40000000161e782b */ /* 0x000fe2000000001e */
[----:B------:R-:W-:Y:S02]  /*1af0*/  IMAD.MOV.U32 R22, RZ, RZ, 0x652b82fe ;  /* 0x652b82feff167424 */ /* 0x000fe400078e00ff */
[----:B------:R-:W-:-:S05]  /*1b00*/  IMAD.MOV.U32 R23, RZ, RZ, 0x3ff71547 ;  /* 0x3ff71547ff177424 */ /* 0x000fca00078e00ff */
[----:B------:R-:W-:-:S08]  /*1b10*/  DADD R24, R32, R30 ;  /* 0x0000000020187229 */ /* 0x000fd0000000001e */
[----:B------:R-:W-:Y:S02]  /*1b20*/  DFMA R22, R24, R22, 6.75539944105574400000e+15 ;  /* 0x433800001816742b */ /* 0x000fe40000000016 */
[----:B------:R-:W-:Y:S01]  /*1b30*/  FSETP.GEU.AND P0, PT, |R25|, 4.1917929649353027344, PT ;  /* 0x4086232b1900780b */ /* 0x000fe20003f0e200 */
[----:B------:R-:W-:-:S05]  /*1b40*/  DADD R32, R32, -R24 ;  /* 0x0000000020207229 */ /* 0x000fca0000000818 */
[----:B------:R-:W-:-:S03]  /*1b50*/  DADD R26, R22, -6.75539944105574400000e+15 ;  /* 0xc3380000161a7429 */ /* 0x000fc60000000000 */
[----:B------:R-:W-:-:S05]  /*1b60*/  DADD R30, R30, R32 ;  /* 0x000000001e1e7229 */ /* 0x000fca0000000020 */
[----:B------:R-:W-:Y:S01]  /*1b70*/  DFMA R28, R26, -UR4, R24 ;  /* 0x800000041a1c7c2b */ /* 0x000fe20008000018 */
[----:B------:R-:W-:Y:S01]  /*1b80*/  UMOV UR4, 0x3b39803f ;  /* 0x3b39803f00047882 */ /* 0x000fe20000000000 */
[----:B------:R-:W-:-:S06]  /*1b90*/  UMOV UR5, 0x3c7abc9e ;  /* 0x3c7abc9e00057882 */ /* 0x000fcc0000000000 */
[----:B------:R-:W-:Y:S01]  /*1ba0*/  DFMA R28, R26, -UR4, R28 ;  /* 0x800000041a1c7c2b */ /* 0x000fe2000800001c */
[----:B------:R-:W-:Y:S01]  /*1bb0*/  UMOV UR4, 0x69ce2bdf ;  /* 0x69ce2bdf00047882 */ /* 0x000fe20000000000 */
[----:B------:R-:W-:Y:S01]  /*1bc0*/  IMAD.MOV.U32 R26, RZ, RZ, -0x35dec16 ;  /* 0xfca213eaff1a7424 */ /* 0x000fe200078e00ff */
[----:B------:R-:W-:Y:S01]  /*1bd0*/  UMOV UR5, 0x3e5ade15 ;  /* 0x3e5ade1500057882 */ /* 0x000fe20000000000 */
[----:B------:R-:W-:-:S06]  /*1be0*/  IMAD.MOV.U32 R27, RZ, RZ, 0x3e928af3 ;  /* 0x3e928af3ff1b7424 */ /* 0x000fcc00078e00ff */
[----:B------:R-:W-:Y:S01]  /*1bf0*/  DFMA R26, R28, UR4, R26 ;  /* 0x000000041c1a7c2b */ /* 0x000fe2000800001a */
[----:B------:R-:W-:Y:S01]  /*1c00*/  UMOV UR4, 0x62401315 ;  /* 0x6240131500047882 */ /* 0x000fe20000000000 */
[----:B------:R-:W-:-:S06]  /*1c10*/  UMOV UR5, 0x3ec71dee ;  /* 0x3ec71dee00057882 */ /* 0x000fcc0000000000 */
[----:B------:R-:W-:Y:S01]  /*1c20*/  DFMA R26, R28, R26, UR4 ;  /* 0x000000041c1a7e2b */ /* 0x000fe2000800001a */
        /* <DEDUP_REMOVED lines=20> */
[----:B------:R-:W-:-:S08]  /*1d70*/  DFMA R26, R28, R26, UR4 ;  /* 0x000000041c1a7e2b */ /* 0x000fd0000800001a */
[----:B------:R-:W-:-:S08]  /*1d80*/  DFMA R26, R28, R26, 1 ;  /* 0x3ff000001c1a742b */ /* 0x000fd0000000001a */
[----:B------:R-:W-:-:S10]  /*1d90*/  DFMA R26, R28, R26, 1 ;  /* 0x3ff000001c1a742b */ /* 0x000fd4000000001a */
[----:B------:R-:W-:Y:S02]  /*1da0*/  IMAD R29, R22, 0x100000, R27 ;  /* 0x00100000161d7824 */ /* 0x000fe400078e021b */
[----:B------:R-:W-:Y:S01]  /*1db0*/  IMAD.MOV.U32 R28, RZ, RZ, R26 ;  /* 0x000000ffff1c7224 */ /* 0x000fe200078e001a */
[----:B------:R-:W-:Y:S06]  /*1dc0*/  @!P0 BRA `(.L_x_31) ;  /* 0x0000000000308947 */ /* 0x000fec0003800000 */
[----:B------:R-:W-:Y:S01]  /*1dd0*/  FSETP.GEU.AND P1, PT, |R25|, 4.2275390625, PT ;  /* 0x408748001900780b */ /* 0x000fe20003f2e200 */
[C---:B------:R-:W-:Y:S02]  /*1de0*/  DADD R28, R24.reuse, +INF ;  /* 0x7ff00000181c7429 */ /* 0x040fe40000000000 */
[----:B------:R-:W-:-:S08]  /*1df0*/  DSETP.GEU.AND P0, PT, R24, RZ, PT ;  /* 0x000000ff1800722a */ /* 0x000fd00003f0e000 */
[----:B------:R-:W-:Y:S02]  /*1e00*/  FSEL R28, R28, RZ, P0 ;  /* 0x000000ff1c1c7208 */ /* 0x000fe40000000000 */
[----:B------:R-:W-:Y:S02]  /*1e10*/  @!P1 LEA.HI R9, R22, R22, RZ, 0x1 ;  /* 0x0000001616099211 */ /* 0x000fe400078f08ff */
[----:B------:R-:W-:Y:S02]  /*1e20*/  FSEL R29, R29, RZ, P0 ;  /* 0x000000ff1d1d7208 */ /* 0x000fe40000000000 */
[----:B------:R-:W-:-:S05]  /*1e30*/  @!P1 SHF.R.S32.HI R9, RZ, 0x1, R9 ;  /* 0x00000001ff099819 */ /* 0x000fca0000011409 */
[----:B------:R-:W-:Y:S02]  /*1e40*/  @!P1 IMAD.IADD R22, R22, 0x1, -R9 ;  /* 0x0000000116169824 */ /* 0x000fe400078e0a09 */
[----:B------:R-:W-:-:S03]  /*1e50*/  @!P1 IMAD R27, R9, 0x100000, R27 ;  /* 0x00100000091b9824 */ /* 0x000fc600078e021b */
[----:B------:R-:W-:Y:S01]  /*1e60*/  @!P1 LEA R23, R22, 0x3ff00000, 0x14 ;  /* 0x3ff0000016179811 */ /* 0x000fe200078ea0ff */
[----:B------:R-:W-:-:S06]  /*1e70*/  @!P1 IMAD.MOV.U32 R22, RZ, RZ, RZ ;  /* 0x000000ffff169224 */ /* 0x000fcc00078e00ff */
[----:B------:R-:W-:-:S11]  /*1e80*/  @!P1 DMUL R28, R26, R22 ;  /* 0x000000161a1c9228 */ /* 0x000fd60000000000 */
.L_x_31:
[----:B------:R-:W-:Y:S01]  /*1e90*/  DFMA R30, R30, R28, R28 ;  /* 0x0000001c1e1e722b */ /* 0x000fe2000000001c */
[----:B------:R-:W-:Y:S01]  /*1ea0*/  IMAD.MOV.U32 R22, RZ, RZ, R0 ;  /* 0x000000ffff167224 */ /* 0x000fe200078e0000 */
[----:B------:R-:W-:Y:S01]  /*1eb0*/  DSETP.NEU.AND P0, PT, |R28|, +INF , PT ;  /* 0x7ff000001c00742a */ /* 0x000fe20003f0d200 */
[----:B------:R-:W-:-:S07]  /*1ec0*/  IMAD.MOV.U32 R23, RZ, RZ, 0x0 ;  /* 0x00000000ff177424 */ /* 0x000fce00078e00ff */
[----:B------:R-:W-:Y:S02]  /*1ed0*/  FSEL R9, R28, R30, !P0 ;  /* 0x0000001e1c097208 */ /* 0x000fe40004000000 */
[----:B------:R-:W-:Y:S01]  /*1ee0*/  FSEL R28, R29, R31, !P0 ;  /* 0x0000001f1d1c7208 */ /* 0x000fe20004000000 */
[----:B------:R-:W-:Y:S06]  /*1ef0*/  RET.REL.NODEC R22 `(_Z15getDistance_gpuPfS_ii) ;  /* 0xffffffe016407950 */ /* 0x000fec0003c3ffff */
.L_x_32:
[----:B------:R-:W-:-:S00]  /*1f00*/  BRA `(.L_x_32) ;  /* 0xfffffffc00fc7947 */ /* 0x000fc0000383ffff */
[----:B------:R-:W-:-:S00]  /*1f10*/  NOP ;  /* 0x0000000000007918 */ /* 0x000fc00000000000 */
        /* <DEDUP_REMOVED lines=14> */
.L_x_42:


//--------------------- .text._Z10argMin_gpuPfPiii --------------------------
	.section	.text._Z10argMin_gpuPfPiii,"ax",@progbits
	.align	128
.text._Z10argMin_gpuPfPiii:
        .type           _Z10argMin_gpuPfPiii,@function
        .size           _Z10argMin_gpuPfPiii,(.L_x_45 - _Z10argMin_gpuPfPiii)
        .other          _Z10argMin_gpuPfPiii,@"STO_CUDA_ENTRY STV_DEFAULT"
_Z10argMin_gpuPfPiii:
        /* <DEDUP_REMOVED lines=22> */
.L_x_33:
[----:B------:R-:W0:Y:S01]  /*0160*/  S2R R5, SR_CTAID.Y ;  /* 0x0000000000057919 */ /* 0x000e220000002600 */
[----:B------:R-:W1:Y:S01]  /*0170*/  LDC R4, c[0x0][0x390] ;  /* 0x0000e400ff047b82 */ /* 0x000e620000000800 */
[----:B------:R-:W0:Y:S02]  /*0180*/  S2R R0, SR_TID.Y ;  /* 0x0000000000007919 */ /* 0x000e240000002200 */
[----:B0-----:R-:W-:-:S05]  /*0190*/  IMAD R5, R5, 0x10, R0 ;  /* 0x0000001005057824 */ /* 0x001fca00078e0200 */
[----:B-1----:R-:W-:-:S13]  /*01a0*/  ISETP.GE.AND P0, PT, R5, R4, PT ;  /* 0x000000040500720c */ /* 0x002fda0003f06270 */
[----:B------:R-:W-:Y:S05]  /*01b0*/  @P0 EXIT ;  /* 0x000000000000094d */ /* 0x000fea0003800000 */
[----:B------:R-:W0:Y:S01]  /*01c0*/  LDC.64 R16, c[0x0][0x358] ;  /* 0x0000d600ff107b82 */ /* 0x000e220000000a00 */
[C---:B------:R-:W-:Y:S01]  /*01d0*/  ISETP.GE.U32.AND P1, PT, R4.reuse, 0x10, PT ;  /* 0x000000100400780c */ /* 0x040fe20003f26070 */
[----:B------:R-:W-:Y:S01]  /*01e0*/  IMAD R7, R5, R4, RZ ;  /* 0x0000000405077224 */ /* 0x000fe200078e02ff */
[----:B------:R-:W-:Y:S01]  /*01f0*/  LOP3.LUT R25, R4, 0xf, RZ, 0xc0, !PT ;  /* 0x0000000f04197812 */ /* 0x000fe200078ec0ff */
[----:B------:R-:W-:Y:S02]  /*0200*/  IMAD.MOV.U32 R6, RZ, RZ, 0x47c35000 ;  /* 0x47c35000ff067424 */ /* 0x000fe400078e00ff */
[----:B------:R-:W-:Y:S01]  /*0210*/  IMAD.MOV.U32 R9, RZ, RZ, -0x1 ;  /* 0xffffffffff097424 */ /* 0x000fe200078e00ff */
[----:B------:R-:W-:Y:S01]  /*0220*/  ISETP.NE.AND P0, PT, R25, RZ, PT ;  /* 0x000000ff1900720c */ /* 0x000fe20003f05270 */
[----:B------:R-:W-:-:S06]  /*0230*/  IMAD.MOV.U32 R0, RZ, RZ, RZ ;  /* 0x000000ffff007224 */ /* 0x000fcc00078e00ff */
[----:B------:R-:W-:Y:S06]  /*0240*/  @!P1 BRA `(.L_x_34) ;  /* 0x00000004004c9947 */ /* 0x000fec0003800000 */
[----:B------:R-:W1:Y:S01]  /*0250*/  LDC.64 R2, c[0x0][0x380] ;  /* 0x0000e000ff027b82 */ /* 0x000e620000000a00 */
[----:B------:R-:W-:Y:S01]  /*0260*/  BSSY.RECONVERGENT B0, `(.L_x_34) ;  /* 0x0000051000007945 */ /* 0x000fe20003800200 */
[----:B------:R-:W-:Y:S01]  /*0270*/  LOP3.LUT R0, R4, 0x7ffffff0, RZ, 0xc0, !PT ;  /* 0x7ffffff004007812 */ /* 0x000fe200078ec0ff */
[----:B------:R-:W-:Y:S02]  /*0280*/  IMAD.MOV.U32 R6, RZ, RZ, 0x47c35000 ;  /* 0x47c35000ff067424 */ /* 0x000fe400078e00ff */
[----:B------:R-:W-:Y:S02]  /*0290*/  IMAD.MOV.U32 R9, RZ, RZ, -0x1 ;  /* 0xffffffffff097424 */ /* 0x000fe400078e00ff */
[----:B------:R-:W-:Y:S02]  /*02a0*/  IMAD.MOV.U32 R8, RZ, RZ, RZ ;  /* 0x000000ffff087224 */ /* 0x000fe400078e00ff */
[----:B-1----:R-:W-:-:S03]  /*02b0*/  IMAD.WIDE.U32 R2, R7, 0x4, R2 ;  /* 0x0000000407027825 */ /* 0x002fc600078e0002 */
[----:B------:R-:W-:-:S05]  /*02c0*/  IADD3 R2, P1, PT, R2, 0x20, RZ ;  /* 0x0000002002027810 */ /* 0x000fca0007f3e0ff */
[----:B------:R-:W-:-:S08]  /*02d0*/  IMAD.X R3, RZ, RZ, R3, P1 ;  /* 0x000000ffff037224 */ /* 0x000fd000008e0603 */
.L_x_35:
[C---:B0-----:R-:W-:Y:S02]  /*02e0*/  R2UR UR4, R16.reuse ;  /* 0x00000000100472ca */ /* 0x041fe400000e0000 */
[C---:B------:R-:W-:Y:S02]  /*02f0*/  R2UR UR5, R17.reuse ;  /* 0x00000000110572ca */ /* 0x040fe400000e0000 */
[----:B------:R-:W-:Y:S02]  /*0300*/  R2UR UR6, R16 ;  /* 0x00000000100672ca */ /* 0x000fe400000e0000 */
[----:B------:R-:W-:-:S09]  /*0310*/  R2UR UR7, R17 ;  /* 0x00000000110772ca */ /* 0x000fd200000e0000 */
[----:B------:R-:W2:Y:S04]  /*0320*/  LDG.E R27, desc[UR4][R2.64+-0x20] ;  /* 0xffffe004021b7981 */ /* 0x000ea8000c1e1900 */
[----:B------:R-:W3:Y:S04]  /*0330*/  LDG.E R24, desc[UR6][R2.64+-0x1c] ;  /* 0xffffe40602187981 */ /* 0x000ee8000c1e1900 */
[----:B------:R-:W4:Y:S04]  /*0340*/  LDG.E R23, desc[UR4][R2.64+-0x18] ;  /* 0xffffe80402177981 */ /* 0x000f28000c1e1900 */
[----:B------:R-:W5:Y:S04]  /*0350*/  LDG.E R22, desc[UR6][R2.64+-0x14] ;  /* 0xffffec0602167981 */ /* 0x000f68000c1e1900 */
        /* <DEDUP_REMOVED lines=9> */
[----:B------:R-:W5:Y:S01]  /*03f0*/  LDG.E R19, desc[UR6][R2.64+0x14] ;  /* 0x0000140602137981 */ /* 0x000f62000c1e1900 */
[----:B--2---:R-:W-:-:S04]  /*0400*/  FSETP.GEU.AND P3, PT, R27, R6, PT ;  /* 0x000000061b00720b */ /* 0x004fc80003f6e000 */
[----:B------:R-:W-:Y:S02]  /*0410*/  FSEL R27, R27, R6, !P3 ;  /* 0x000000061b1b7208 */ /* 0x000fe40005800000 */
[----:B------:R-:W2:Y:S02]  /*0420*/  LDG.E R6, desc[UR4][R2.64+0x18] ;  /* 0x0000180402067981 */ /* 0x000ea4000c1e1900 */
[----:B---3--:R-:W-:-:S04]  /*0430*/  FSETP.GEU.AND P1, PT, R24, R27, PT ;  /* 0x0000001b1800720b */ /* 0x008fc80003f2e000 */
[----:B------:R-:W-:Y:S02]  /*0440*/  FSEL R26, R24, R27, !P1 ;  /* 0x0000001b181a7208 */ /* 0x000fe40004800000 */
[----:B------:R-:W3:Y:S01]  /*0450*/  LDG.E R24, desc[UR6][R2.64+0x1c] ;  /* 0x00001c0602187981 */ /* 0x000ee2000c1e1900 */
[----:B------:R-:W-:Y:S02]  /*0460*/  SEL R9, R8, R9, !P3 ;  /* 0x0000000908097207 */ /* 0x000fe40005800000 */
[----:B----4-:R-:W-:-:S04]  /*0470*/  FSETP.GEU.AND P2, PT, R23, R26, PT ;  /* 0x0000001a1700720b */ /* 0x010fc80003f4e000 */
[----:B------:R-:W-:Y:S01]  /*0480*/  FSEL R23, R23, R26, !P2 ;  /* 0x0000001a17177208 */ /* 0x000fe20005000000 */
[----:B------:R-:W-:-:S03]  /*0490*/  @!P1 VIADD R9, R8, 0x1 ;  /* 0x0000000108099836 */ /* 0x000fc60000000000 */
[----:B-----5:R-:W-:-:S04]  /*04a0*/  FSETP.GEU.AND P4, PT, R22, R23, PT ;  /* 0x000000171600720b */ /* 0x020fc80003f8e000 */
[----:B------:R-:W-:Y:S01]  /*04b0*/  FSEL R22, R22, R23, !P4 ;  /* 0x0000001716167208 */ /* 0x000fe20006000000 */
[----:B------:R-:W-:-:S03]  /*04c0*/  @!P2 VIADD R9, R8, 0x2 ;  /* 0x000000020809a836 */ /* 0x000fc60000000000 */
[----:B------:R-:W-:-:S04]  /*04d0*/  FSETP.GEU.AND P6, PT, R21, R22, PT ;  /* 0x000000161500720b */ /* 0x000fc80003fce000 */
        /* <DEDUP_REMOVED lines=28> */
[----:B------:R-:W-:-:S08]  /*06a0*/  @!P3 VIADD R9, R8, 0xc ;  /* 0x0000000c0809b836 */ /* 0x000fd00000000000 */
[----:B------:R-:W-:Y:S01]  /*06b0*/  @!P1 VIADD R9, R8, 0xd ;  /* 0x0000000d08099836 */ /* 0x000fe20000000000 */
[----:B--2---:R-:W-:-:S04]  /*06c0*/  FSETP.GEU.AND P2, PT, R6, R19, PT ;  /* 0x000000130600720b */ /* 0x004fc80003f4e000 */
[----:B------:R-:W-:-:S04]  /*06d0*/  FSEL R19, R6, R19, !P2 ;  /* 0x0000001306137208 */ /* 0x000fc80005000000 */
[----:B---3--:R-:W-:-:S04]  /*06e0*/  FSETP.GEU.AND P4, PT, R24, R19, PT ;  /* 0x000000131800720b */ /* 0x008fc80003f8e000 */
[----:B------:R-:W-:Y:S01]  /*06f0*/  FSEL R6, R24, R19, !P4 ;  /* 0x0000001318067208 */ /* 0x000fe20006000000 */
[----:B------:R-:W-:Y:S01]  /*0700*/  @!P2 VIADD R9, R8, 0xe ;  /* 0x0000000e0809a836 */ /* 0x000fe20000000000 */
[----:B------:R-:W-:-:S05]  /*0710*/  IADD3 R2, P2, PT, R2, 0x40, RZ ;  /* 0x0000004002027810 */ /* 0x000fca0007f5e0ff */
[----:B------:R-:W-:Y:S02]  /*0720*/  IMAD.X R3, RZ, RZ, R3, P2 ;  /* 0x000000ffff037224 */ /* 0x000fe400010e0603 */
[C---:B------:R-:W-:Y:S02]  /*0730*/  @!P4 VIADD R9, R8.reuse, 0xf ;  /* 0x0000000f0809c836 */ /* 0x040fe40000000000 */
[----:B------:R-:W-:-:S05]  /*0740*/  VIADD R8, R8, 0x10 ;  /* 0x0000001008087836 */ /* 0x000fca0000000000 */
[----:B------:R-:W-:-:S13]  /*0750*/  ISETP.NE.AND P1, PT, R8, R0, PT ;  /* 0x000000000800720c */ /* 0x000fda0003f25270 */
[----:B------:R-:W-:Y:S05]  /*0760*/  @P1 BRA `(.L_x_35) ;  /* 0xfffffff800dc1947 */ /* 0x000fea000383ffff */
[----:B------:R-:W-:Y:S05]  /*0770*/  BSYNC.RECONVERGENT B0 ;  /* 0x0000000000007941 */ /* 0x000fea0003800200 */
.L_x_34:
[----:B------:R-:W-:Y:S05]  /*0780*/  @!P0 BRA `(.L_x_36) ;  /* 0x0000000400b08947 */ /* 0x000fea0003800000 */
[----:B------:R-:W-:Y:S02]  /*0790*/  ISETP.GE.U32.AND P1, PT, R25, 0x8, PT ;  /* 0x000000081900780c */ /* 0x000fe40003f26070 */
[----:B------:R-:W-:-:S04]  /*07a0*/  LOP3.LUT R8, R4, 0x7, RZ, 0xc0, !PT ;  /* 0x0000000704087812 */ /* 0x000fc800078ec0ff */
[----:B------:R-:W-:-:S07]  /*07b0*/  ISETP.NE.AND P0, PT, R8, RZ, PT ;  /* 0x000000ff0800720c */ /* 0x000fce0003f05270 */
[----:B------:R-:W-:Y:S06]  /*07c0*/  @!P1 BRA `(.L_x_37) ;  /* 0x0000000000bc9947 */ /* 0x000fec0003800000 */
[----:B------:R-:W1:Y:S01]  /*07d0*/  LDC.64 R10, c[0x0][0x380] ;  /* 0x0000e000ff0a7b82 */ /* 0x000e620000000a00 */
[----:B------:R-:W2:Y:S01]  /*07e0*/  LDCU.64 UR4, c[0x0][0x380] ;  /* 0x00007000ff0477ac */ /* 0x000ea20008000a00 */
[C---:B0-----:R-:W-:Y:S01]  /*07f0*/  R2UR UR6, R16.reuse ;  /* 0x00000000100672ca */ /* 0x041fe200000e0000 */
[----:B------:R-:W-:Y:S01]  /*0800*/  IMAD.IADD R3, R7, 0x1, R0 ;  /* 0x0000000107037824 */ /* 0x000fe200078e0200 */
[----:B------:R-:W-:Y:S02]  /*0810*/  R2UR UR7, R17 ;  /* 0x00000000110772ca */ /* 0x000fe400000e0000 */
[----:B------:R-:W-:Y:S02]  /*0820*/  IADD3 R12, P1, PT, R7, R0, RZ ;  /* 0x00000000070c7210 */ /* 0x000fe40007f3e0ff */
[----:B------:R-:W-:Y:S02]  /*0830*/  R2UR UR8, R16 ;  /* 0x00000000100872ca */ /* 0x000fe400000e0000 */
[----:B------:R-:W-:Y:S01]  /*0840*/  R2UR UR9, R17 ;  /* 0x00000000110972ca */ /* 0x000fe200000e0000 */
[----:B-1----:R-:W-:-:S04]  /*0850*/  IMAD.WIDE.U32 R10, R3, 0x4, R10 ;  /* 0x00000004030a7825 */ /* 0x002fc800078e000a */
[----:B------:R-:W-:Y:S01]  /*0860*/  IMAD.X R3, RZ, RZ, RZ, P1 ;  /* 0x000000ffff037224 */ /* 0x000fe200008e06ff */
[----:B--2---:R-:W-:Y:S01]  /*0870*/  LEA R2, P1, R12, UR4, 0x2 ;  /* 0x000000040c027c11 */ /* 0x004fe2000f8210ff */
[----:B------:R-:W2:Y:S01]  /*0880*/  LDG.E R11, desc[UR6][R10.64] ;  /* 0x000000060a0b7981 */ /* 0x000ea2000c1e1900 */
[----:B------:R-:W-:Y:S02]  /*0890*/  R2UR UR4, R16 ;  /* 0x00000000100472ca */ /* 0x000fe400000e0000 */
[----:B------:R-:W-:Y:S02]  /*08a0*/  LEA.HI.X R3, R12, UR5, R3, 0x2, P1 ;  /* 0x000000050c037c11 */ /* 0x000fe400088f1403 */
[----:B------:R-:W-:-:S03]  /*08b0*/  R2UR UR5, R17 ;  /* 0x00000000110572ca */ /* 0x000fc600000e0000 */
[----:B------:R-:W3:Y:S04]  /*08c0*/  LDG.E R13, desc[UR8][R2.64+0x4] ;  /* 0x00000408020d7981 */ /* 0x000ee8000c1e1900 */
[----:B------:R-:W4:Y:S04]  /*08d0*/  LDG.E R19, desc[UR6][R2.64+0xc] ;  /* 0x00000c0602137981 */ /* 0x000f28000c1e1900 */
[----:B------:R-:W5:Y:S04]  /*08e0*/  LDG.E R23, desc[UR6][R2.64+0x14] ;  /* 0x0000140602177981 */ /* 0x000f68000c1e1900 */
[----:B------:R-:W4:Y:S04]  /*08f0*/  LDG.E R15, desc[UR4][R2.64+0x8] ;  /* 0x00000804020f7981 */ /* 0x000f28000c1e1900 */
[----:B------:R-:W5:Y:S04]  /*0900*/  LDG.E R21, desc[UR4][R2.64+0x10] ;  /* 0x0000100402157981 */ /* 0x000f68000c1e1900 */
[----:B------:R-:W5:Y:S04]  /*0910*/  LDG.E R25, desc[UR4][R2.64+0x18] ;  /* 0x0000180402197981 */ /* 0x000f68000c1e1900 */
[----:B------:R-:W5:Y:S01]  /*0920*/  LDG.E R27, desc[UR6][R2.64+0x1c] ;  /* 0x00001c06021b7981 */ /* 0x000f62000c1e1900 */
[----:B--2---:R-:W-:-:S04]  /*0930*/  FSETP.GEU.AND P5, PT, R11, R6, PT ;  /* 0x000000060b00720b */ /* 0x004fc80003fae000 */
[----:B------:R-:W-:-:S04]  /*0940*/  FSEL R6, R11, R6, !P5 ;  /* 0x000000060b067208 */ /* 0x000fc80006800000 */
[----:B---3--:R-:W-:-:S04]  /*0950*/  FSETP.GEU.AND P6, PT, R13, R6, PT ;  /* 0x000000060d00720b */ /* 0x008fc80003fce000 */
[----:B------:R-:W-:-:S04]  /*0960*/  FSEL R6, R13, R6, !P6 ;  /* 0x000000060d067208 */ /* 0x000fc80007000000 */
[----:B----4-:R-:W-:-:S04]  /*0970*/  FSETP.GEU.AND P4, PT, R15, R6, PT ;  /* 0x000000060f00720b */ /* 0x010fc80003f8e000 */
[----:B------:R-:W-:-:S04]  /*0980*/  FSEL R6, R15, R6, !P4 ;  /* 0x000000060f067208 */ /* 0x000fc80006000000 */
[----:B------:R-:W-:-:S04]  /*0990*/  FSETP.GEU.AND P3, PT, R19, R6, PT ;  /* 0x000000061300720b */ /* 0x000fc80003f6e000 */
[----:B------:R-:W-:-:S04]  /*09a0*/  FSEL R6, R19, R6, !P3 ;  /* 0x0000000613067208 */ /* 0x000fc80005800000 */
[----:B-----5:R-:W-:-:S04]  /*09b0*/  FSETP.GEU.AND P1, PT, R21, R6, PT ;  /* 0x000000061500720b */ /* 0x020fc80003f2e000 */
[----:B------:R-:W-:-:S04]  /*09c0*/  FSEL R6, R21, R6, !P1 ;  /* 0x0000000615067208 */ /* 0x000fc80004800000 */
[----:B------:R-:W-:-:S04]  /*09d0*/  FSETP.GEU.AND P2, PT, R23, R6, PT ;  /* 0x000000061700720b */ /* 0x000fc80003f4e000 */
[----:B------:R-:W-:Y:S02]  /*09e0*/  FSEL R6, R23, R6, !P2 ;  /* 0x0000000617067208 */ /* 0x000fe40005000000 */
[C---:B------:R-:W-:Y:S02]  /*09f0*/  SEL R9, R0.reuse, R9, !P5 ;  /* 0x0000000900097207 */ /* 0x040fe40006800000 */
[----:B------:R-:W-:Y:S01]  /*0a00*/  FSETP.GEU.AND P5, PT, R25, R6, PT ;  /* 0x000000061900720b */ /* 0x000fe20003fae000 */
[----:B------:R-:W-:-:S03]  /*0a10*/  @!P6 VIADD R9, R0, 0x1 ;  /* 0x000000010009e836 */ /* 0x000fc60000000000 */
[----:B------:R-:W-:Y:S01]  /*0a20*/  FSEL R6, R25, R6, !P5 ;  /* 0x0000000619067208 */ /* 0x000fe20006800000 */
[C---:B------:R-:W-:Y:S02]  /*0a30*/  @!P4 VIADD R9, R0.reuse, 0x2 ;  /* 0x000000020009c836 */ /* 0x040fe40000000000 */
[C---:B------:R-:W-:Y:S01]  /*0a40*/  @!P3 VIADD R9, R0.reuse, 0x3 ;  /* 0x000000030009b836 */ /* 0x040fe20000000000 */
[CC--:B------:R-:W-:Y:S01]  /*0a50*/  FSETP.GEU.AND P3, PT, R27.reuse, R6.reuse, PT ;  /* 0x000000061b00720b */ /* 0x0c0fe20003f6e000 */
[C---:B------:R-:W-:Y:S02]  /*0a60*/  @!P1 VIADD R9, R0.reuse, 0x4 ;  /* 0x0000000400099836 */ /* 0x040fe40000000000 */
[C---:B------:R-:W-:Y:S02]  /*0a70*/  @!P2 VIADD R9, R0.reuse, 0x5 ;  /* 0x000000050009a836 */ /* 0x040fe40000000000 */
[----:B------:R-:W-:Y:S01]  /*0a80*/  @!P5 VIADD R9, R0, 0x6 ;  /* 0x000000060009d836 */ /* 0x000fe20000000000 */
[----:B------:R-:W-:-:S07]  /*0a90*/  FSEL R6, R27, R6, !P3 ;  /* 0x000000061b067208 */ /* 0x000fce0005800000 */
[C---:B------:R-:W-:Y:S02]  /*0aa0*/  @!P3 VIADD R9, R0.reuse, 0x7 ;  /* 0x000000070009b836 */ /* 0x040fe40000000000 */
[----:B------:R-:W-:-:S07]  /*0ab0*/  VIADD R0, R0, 0x8 ;  /* 0x0000000800007836 */ /* 0x000fce0000000000 */
.L_x_37:
[----:B------:R-:W-:Y:S04]  /*0ac0*/  BSSY.RECONVERGENT B0, `(.L_x_36) ;  /* 0x0000038000007945 */ /* 0x000fe80003800200 */
        /* <DEDUP_REMOVED lines=21> */
[----:B------:R-:W4:Y:S06]  /*0c20*/  LDG.E R19, desc[UR6][R10.64+0xc] ;  /* 0x00000c060a137981 */ /* 0x000f2c000c1e1900 */
[----:B------:R-:W5:Y:S01]  /*0c30*/  LDG.E R15, desc[UR4][R10.64+0x8] ;  /* 0x000008040a0f7981 */ /* 0x000f62000c1e1900 */
[----:B--2---:R-:W-:-:S04]  /*0c40*/  FSETP.GEU.AND P1, PT, R3, R6, PT ;  /* 0x000000060300720b */ /* 0x004fc80003f2e000 */
[----:B------:R-:W-:-:S04]  /*0c50*/  FSEL R6, R3, R6, !P1 ;  /* 0x0000000603067208 */ /* 0x000fc80004800000 */
[----:B---3--:R-:W-:-:S04]  /*0c60*/  FSETP.GEU.AND P2, PT, R13, R6, PT ;  /* 0x000000060d00720b */ /* 0x008fc80003f4e000 */
[----:B------:R-:W-:-:S04]  /*0c70*/  FSEL R6, R13, R6, !P2 ;  /* 0x000000060d067208 */ /* 0x000fc80005000000 */
[----:B-----5:R-:W-:-:S04]  /*0c80*/  FSETP.GEU.AND P3, PT, R15, R6, PT ;  /* 0x000000060f00720b */ /* 0x020fc80003f6e000 */
[----:B------:R-:W-:-:S04]  /*0c90*/  FSEL R6, R15, R6, !P3 ;  /* 0x000000060f067208 */ /* 0x000fc80005800000 */
[CC--:B----4-:R-:W-:Y:S02]  /*0ca0*/  FSETP.GEU.AND P4, PT, R19.reuse, R6.reuse, PT ;  /* 0x000000061300720b */ /* 0x0d0fe40003f8e000 */
[C---:B------:R-:W-:Y:S01]  /*0cb0*/  SEL R9, R0.reuse, R9, !P1 ;  /* 0x0000000900097207 */ /* 0x040fe20004800000 */
[C---:B------:R-:W-:Y:S02]  /*0cc0*/  @!P2 VIADD R9, R0.reuse, 0x1 ;  /* 0x000000010009a836 */ /* 0x040fe40000000000 */
[----:B------:R-:W-:Y:S01]  /*0cd0*/  @!P3 VIADD R9, R0, 0x2 ;  /* 0x000000020009b836 */ /* 0x000fe20000000000 */
[----:B------:R-:W-:-:S07]  /*0ce0*/  FSEL R6, R19, R6, !P4 ;  /* 0x0000000613067208 */ /* 0x000fce0006000000 */
[C---:B------:R-:W-:Y:S02]  /*0cf0*/  @!P4 VIADD R9, R0.reuse, 0x3 ;  /* 0x000000030009c836 */ /* 0x040fe40000000000 */
[----:B------:R-:W-:-:S07]  /*0d00*/  VIADD R0, R0, 0x4 ;  /* 0x0000000400007836 */ /* 0x000fce0000000000 */
.L_x_39:
[----:B------:R-:W-:Y:S05]  /*0d10*/  @!P0 BRA `(.L_x_38) ;  /* 0x0000000000488947 */ /* 0x000fea0003800000 */
[----:B------:R-:W1:Y:S01]  /*0d20*/  LDC.64 R2, c[0x0][0x380] ;  /* 0x0000e000ff027b82 */ /* 0x000e620000000a00 */
[----:B------:R-:W-:Y:S02]  /*0d30*/  IMAD.IADD R7, R7, 0x1, R0 ;  /* 0x0000000107077824 */ /* 0x000fe400078e0200 */
[----:B------:R-:W-:Y:S02]  /*0d40*/  IMAD.MOV R4, RZ, RZ, -R4 ;  /* 0x000000ffff047224 */ /* 0x000fe400078e0a04 */
[----:B-1----:R-:W-:-:S04]  /*0d50*/  IMAD.WIDE.U32 R2, R7, 0x4, R2 ;  /* 0x0000000407027825 */ /* 0x002fc800078e0002 */
[----:B------:R-:W-:-:S07]  /*0d60*/  IMAD.MOV.U32 R7, RZ, RZ, R3 ;  /* 0x000000ffff077224 */ /* 0x000fce00078e0003 */
.L_x_40:
[----:B0-----:R-:W-:Y:S01]  /*0d70*/  R2UR UR4, R16 ;  /* 0x00000000100472ca */ /* 0x001fe200000e0000 */
[----:B------:R-:W-:Y:S01]  /*0d80*/  IMAD.MOV.U32 R3, RZ, RZ, R7 ;  /* 0x000000ffff037224 */ /* 0x000fe200078e0007 */
[----:B------:R-:W-:-:S13]  /*0d90*/  R2UR UR5, R17 ;  /* 0x00000000110572ca */ /* 0x000fda00000e0000 */
[----:B------:R0:W2:Y:S01]  /*0da0*/  LDG.E R3, desc[UR4][R2.64] ;  /* 0x0000000402037981 */ /* 0x0000a2000c1e1900 */
[----:B------:R-:W-:-:S05]  /*0db0*/  VIADD R4, R4, 0x1 ;  /* 0x0000000104047836 */ /* 0x000fca0000000000 */
[----:B------:R-:W-:Y:S02]  /*0dc0*/  ISETP.NE.AND P1, PT, R4, RZ, PT ;  /* 0x000000ff0400720c */ /* 0x000fe40003f25270 */
[----:B0-----:R-:W-:-:S05]  /*0dd0*/  IADD3 R2, P2, PT, R2, 0x4, RZ ;  /* 0x0000000402027810 */ /* 0x001fca0007f5e0ff */
[----:B------:R-:W-:Y:S01]  /*0de0*/  IMAD.X R7, RZ, RZ, R7, P2 ;  /* 0x000000ffff077224 */ /* 0x000fe200010e0607 */
[----:B--2---:R-:W-:-:S04]  /*0df0*/  FSETP.GEU.AND P0, PT, R3, R6, PT ;  /* 0x000000060300720b */ /* 0x004fc80003f0e000 */
[C---:B------:R-:W-:Y:S01]  /*0e00*/  SEL R9, R0.reuse, R9, !P0 ;  /* 0x0000000900097207 */ /* 0x040fe20004000000 */
[----:B------:R-:W-:Y:S01]  /*0e10*/  VIADD R0, R0, 0x1 ;  /* 0x0000000100007836 */ /* 0x000fe20000000000 */
[----:B------:R-:W-:Y:S01]  /*0e20*/  FSEL R6, R3, R6, !P0 ;  /* 0x0000000603067208 */ /* 0x000fe20004000000 */
[----:B------:R-:W-:Y:S06]  /*0e30*/  @P1 BRA `(.L_x_40) ;  /* 0xfffffffc00cc1947 */ /* 0x000fec000383ffff */
.L_x_38:
[----:B------:R-:W-:Y:S05]  /*0e40*/  BSYNC.RECONVERGENT B0 ;  /* 0x0000000000007941 */ /* 0x000fea0003800200 */
.L_x_36:
[----:B------:R-:W1:Y:S01]  /*0e50*/  LDC.64 R2, c[0x0][0x388] ;  /* 0x0000e200ff027b82 */ /* 0x000e620000000a00 */
[----:B0-----:R-:W-:Y:S02]  /*0e60*/  R2UR UR4, R16 ;  /* 0x00000000100472ca */ /* 0x001fe400000e0000 */
[----:B------:R-:W-:Y:S01]  /*0e70*/  R2UR UR5, R17 ;  /* 0x00000000110572ca */ /* 0x000fe200000e0000 */
[----:B-1----:R-:W-:-:S12]  /*0e80*/  IMAD.WIDE.U32 R2, R5, 0x4, R2 ;  /* 0x0000000405027825 */ /* 0x002fd800078e0002 */
[----:B------:R-:W-:Y:S01]  /*0e90*/  STG.E desc[UR4][R2.64], R9 ;  /* 0x0000000902007986 */ /* 0x000fe2000c101904 */
[----:B------:R-:W-:Y:S05]  /*0ea0*/  EXIT ;  /* 0x000000000000794d */ /* 0x000fea0003800000 */
.L_x_41:
        /* <DEDUP_REMOVED lines=13> */
.L_x_45:


//--------------------- .nv.global.init           --------------------------
	.section	.nv.global.init,"aw",@progbits
.nv.global.init:
	.type		$str$1,@object
	.size		$str$1,(__unnamed_1 - $str$1)
$str$1:
        /*0000*/ 	.byte	0x2f, 0x74, 0x6d, 0x70, 0x2f, 0x73, 0x61, 0x73, 0x73, 0x5f, 0x63, 0x75, 0x5f, 0x6f, 0x70, 0x63
        /*0010*/ 	.byte	0x69, 0x66, 0x39, 0x6e, 0x78, 0x2f, 0x6b, 0x2e, 0x63, 0x75, 0x00
	.type		__unnamed_1,@object
	.size		__unnamed_1,(__unnamed_2 - __unnamed_1)
__unnamed_1:
        /*001b*/ 	.byte	0x76, 0x6f, 0x69, 0x64, 0x20, 0x61, 0x72, 0x67, 0x4d, 0x69, 0x6e, 0x5f, 0x67, 0x70, 0x75, 0x28
        /*002b*/ 	.byte	0x66, 0x6c, 0x6f, 0x61, 0x74, 0x20, 0x2a, 0x2c, 0x20, 0x69, 0x6e, 0x74, 0x20, 0x2a, 0x2c, 0x20
        /*003b*/ 	.byte	0x69, 0x6e, 0x74, 0x2c, 0x20, 0x69, 0x6e, 0x74, 0x29, 0x00
	.type		__unnamed_2,@object
	.size		__unnamed_2,($str - __unnamed_2)
__unnamed_2:
        /*0045*/ 	.byte	0x76, 0x6f, 0x69, 0x64, 0x20, 0x67, 0x65, 0x74, 0x44, 0x69, 0x73, 0x74, 0x61, 0x6e, 0x63, 0x65
        /*0055*/ 	.byte	0x5f, 0x67, 0x70, 0x75, 0x28, 0x66, 0x6c, 0x6f, 0x61, 0x74, 0x20, 0x2a, 0x2c, 0x20, 0x66, 0x6c
        /*0065*/ 	.byte	0x6f, 0x61, 0x74, 0x20, 0x2a, 0x2c, 0x20, 0x69, 0x6e, 0x74, 0x2c, 0x20, 0x69, 0x6e, 0x74, 0x29
        /*0075*/ 	.byte	0x00
	.type		$str,@object
	.size		$str,(.L_2 - $str)
$str:
        /*0076*/ 	.byte	0x62, 0x6c, 0x6f, 0x63, 0x6b, 0x44, 0x69, 0x6d, 0x2e, 0x78, 0x20, 0x3d, 0x3d, 0x20, 0x54, 0x49
        /*0086*/ 	.byte	0x4c, 0x45, 0x5f, 0x57, 0x49, 0x44, 0x54, 0x48, 0x20, 0x26, 0x26, 0x20, 0x62, 0x6c, 0x6f, 0x63
        /*0096*/ 	.byte	0x6b, 0x44, 0x69, 0x6d, 0x2e, 0x79, 0x20, 0x3d, 0x3d, 0x20, 0x54, 0x49, 0x4c, 0x45, 0x5f, 0x57
        /*00a6*/ 	.byte	0x49, 0x44, 0x54, 0x48, 0x00
.L_2:


//--------------------- .nv.shared.reserved.0     --------------------------
	.section	.nv.shared.reserved.0,"aw",@nobits
	.weak		__nv_reservedSMEM_offset_0_alias
	.size		__nv_reservedSMEM_offset_0_alias, 0, 64
	.other		__nv_reservedSMEM_offset_0_alias,@"STO_CUDA_RESERVED_SHARED STV_DEFAULT"
__nv_reservedSMEM_offset_0_alias:
	.zero		0
	.zero		64


//--------------------- .nv.constant0._Z15getDistance_gpuPfS_ii --------------------------
	.section	.nv.constant0._Z15getDistance_gpuPfS_ii,"a",@progbits
	.sectionflags	@""
	.align	4
.nv.constant0._Z15getDistance_gpuPfS_ii:
	.zero		920


//--------------------- .nv.constant0._Z10argMin_gpuPfPiii --------------------------
	.section	.nv.constant0._Z10argMin_gpuPfPiii,"a",@progbits
	.sectionflags	@""
	.align	4
.nv.constant0._Z10argMin_gpuPfPiii:
	.zero		920


//--------------------- SYMBOLS --------------------------

	.type		.nv.reservedSmem.offset0,@object
	.size		.nv.reservedSmem.offset0,0x4
	.type		__assertfail,@function
